def attn_fwd(
    Q,
    K,
    V,
    Out,
    Lse,
    sm_scale,
    stride_qz,
    stride_qh,
    stride_qm,
    stride_qk,
    stride_kz,
    stride_kh,
    stride_kn,
    stride_kk,
    stride_vz,
    stride_vh,
    stride_vn,
    stride_vk,
    stride_oz,
    stride_oh,
    stride_om,
    stride_ok,
    seqlen_q,
    seqlen_k,
    BLOCK_M: tl.constexpr,
    BLOCK_N: tl.constexpr,
    HEAD_DIM: tl.constexpr,
    CAUSAL: tl.constexpr,
):
    start_m = tl.program_id(0)
    off_hz = tl.program_id(1)
    q_off = off_hz * stride_qh
    k_off = off_hz * stride_kh
    v_off = off_hz * stride_vh
    offs_m = start_m * BLOCK_M + tl.arange(0, BLOCK_M)
    offs_d = tl.arange(0, HEAD_DIM)
    offs_n = tl.arange(0, BLOCK_N)
    q_ptrs = Q + q_off + offs_m[:, None] * stride_qm + offs_d[None, :] * stride_qk
    k_ptrs = K + k_off + offs_d[:, None] * stride_kk + offs_n[None, :] * stride_kn
    v_ptrs = V + v_off + offs_n[:, None] * stride_vn + offs_d[None, :] * stride_vk
    m_i = tl.full([BLOCK_M], float("-inf"), dtype=tl.float32)
    l_i = tl.zeros([BLOCK_M], dtype=tl.float32) + 1.0
    acc = tl.zeros([BLOCK_M, HEAD_DIM], dtype=tl.float32)
    q = tl.load(q_ptrs)
    acc, l_i, m_i = _attn_fwd_inner(
        acc,
        l_i,
        m_i,
        q,
        k_ptrs,
        v_ptrs,
        sm_scale,
        stride_kn,
        stride_vn,
        start_m,
        seqlen_k,
        BLOCK_M,
        BLOCK_N,
        HEAD_DIM,
        CAUSAL,
    )
    acc = acc / l_i[:, None]
    lse = m_i + tl.math.log2(l_i) / 1.4426950408889634
    o_ptrs = (
        Out
        + off_hz * stride_oh
        + offs_m[:, None] * stride_om
        + offs_d[None, :] * stride_ok
    )
    tl.store(o_ptrs, acc.to(Out.dtype.element_ty))
    tl.store(Lse + off_hz * seqlen_q + offs_m, lse)

# config = {"BLOCK_M": 128, "BLOCK_N": 128, "HEAD_DIM": 16, "arch": "sm_80", "causal": true, "dtype": "fp16", "num_stages": 2, "num_warps": 8}
# arch = sm_80


// ===== COMPILED SASS (sm_80) =====

	.target	sm_80

	.elftype	@"ET_EXEC"


//--------------------- .note.nv.tkinfo           --------------------------
	.section	.note.nv.tkinfo,"",@"SHT_NOTE"
	.sectionflags	@"SHF_NOTE_NV_TKINFO"
	.tkinfo
        /*0018*/ 	.word	0x00000002
        /*0030*/ 	.string	""
        /*0030*/ 	.string	"ptxas"
        /*0030*/ 	.string	"Cuda compilation tools, release 13.0, V13.0.88"
        /*0030*/ 	.string	"Build cuda_13.0.r13.0/compiler.36424714_0"
        /*0030*/ 	.string	"-v  -suppress-debug-info  -lineinfo  -arch sm_80 "



//--------------------- .note.nv.cuinfo           --------------------------
	.section	.note.nv.cuinfo,"",@"SHT_NOTE"
	.sectionflags	@"SHF_NOTE_NV_CUINFO"
        /*0018*/ 	.short	0x0002
        /*001a*/ 	.short	0x0050
        /*001c*/ 	.short	0x0082
	.zero		2


//--------------------- .nv.info                  --------------------------
	.section	.nv.info,"",@"SHT_CUDA_INFO"
	.align	4


	//----- nvinfo : EIATTR_REGCOUNT
	.align		4
        /*0000*/ 	.byte	0x04, 0x2f
        /*0002*/ 	.short	(.L_2 - .L_1)
	.align		4
.L_1:
        /*0004*/ 	.word	index@(attn_fwd)
        /*0008*/ 	.word	0x000000bc


	//----- nvinfo : EIATTR_FRAME_SIZE
	.align		4
.L_2:
        /*000c*/ 	.byte	0x04, 0x11
        /*000e*/ 	.short	(.L_4 - .L_3)
	.align		4
.L_3:
        /*0010*/ 	.word	index@(attn_fwd)
        /*0014*/ 	.word	0x00000000


	//----- nvinfo : EIATTR_MIN_STACK_SIZE
	.align		4
.L_4:
        /*0018*/ 	.byte	0x04, 0x12
        /*001a*/ 	.short	(.L_6 - .L_5)
	.align		4
.L_5:
        /*001c*/ 	.word	index@(attn_fwd)
        /*0020*/ 	.word	0x00000000
.L_6:


//--------------------- .nv.info.attn_fwd         --------------------------
	.section	.nv.info.attn_fwd,"",@"SHT_CUDA_INFO"
	.sectionflags	@""
	.align	4


	//----- nvinfo : EIATTR_CUDA_API_VERSION
	.align		4
        /*0000*/ 	.byte	0x04, 0x37
        /*0002*/ 	.short	(.L_8 - .L_7)
.L_7:
        /*0004*/ 	.word	0x00000082


	//----- nvinfo : EIATTR_SW2861232_WAR
	.align		4
.L_8:
        /*0008*/ 	.byte	0x01, 0x35
	.zero		2


	//----- nvinfo : EIATTR_PARAM_CBANK
	.align		4
        /*000c*/ 	.byte	0x04, 0x0a
        /*000e*/ 	.short	(.L_10 - .L_9)
	.align		4
.L_9:
        /*0010*/ 	.word	index@(.nv.constant0.attn_fwd)
        /*0014*/ 	.short	0x0160
        /*0016*/ 	.short	0x0088


	//----- nvinfo : EIATTR_CBANK_PARAM_SIZE
	.align		4
.L_10:
        /*0018*/ 	.byte	0x03, 0x19
        /*001a*/ 	.short	0x0088


	//----- nvinfo : EIATTR_KPARAM_INFO
	.align		4
        /*001c*/ 	.byte	0x04, 0x17
        /*001e*/ 	.short	(.L_12 - .L_11)
.L_11:
        /*0020*/ 	.word	0x00000000
        /*0024*/ 	.short	0x0019
        /*0026*/ 	.short	0x0080
        /*0028*/ 	.byte	0x00, 0xf4, 0x21, 0x00


	//----- nvinfo : EIATTR_KPARAM_INFO
	.align		4
.L_12:
        /*002c*/ 	.byte	0x04, 0x17
        /*002e*/ 	.short	(.L_14 - .L_13)
.L_13:
        /*0030*/ 	.word	0x00000000
        /*0034*/ 	.short	0x0018
        /*0036*/ 	.short	0x0078
        /*0038*/ 	.byte	0x00, 0xf4, 0x21, 0x00


	//----- nvinfo : EIATTR_KPARAM_INFO
	.align		4
.L_14:
        /*003c*/ 	.byte	0x04, 0x17
        /*003e*/ 	.short	(.L_16 - .L_15)
.L_15:
        /*0040*/ 	.word	0x00000000
        /*0044*/ 	.short	0x0017
        /*0046*/ 	.short	0x0070
        /*0048*/ 	.byte	0x00, 0xf0, 0x11, 0x00


	//----- nvinfo : EIATTR_KPARAM_INFO
	.align		4
.L_16:
        /*004c*/ 	.byte	0x04, 0x17
        /*004e*/ 	.short	(.L_18 - .L_17)
.L_17:
        /*0050*/ 	.word	0x00000000
        /*0054*/ 	.short	0x0016
        /*0056*/ 	.short	0x006c
        /*0058*/ 	.byte	0x00, 0xf0, 0x11, 0x00


	//----- nvinfo : EIATTR_KPARAM_INFO
	.align		4
.L_18:
        /*005c*/ 	.byte	0x04, 0x17
        /*005e*/ 	.short	(.L_20 - .L_19)
.L_19:
        /*0060*/ 	.word	0x00000000
        /*0064*/ 	.short	0x0015
        /*0066*/ 	.short	0x0068
        /*0068*/ 	.byte	0x00, 0xf0, 0x11, 0x00


	//----- nvinfo : EIATTR_KPARAM_INFO
	.align		4
.L_20:
        /*006c*/ 	.byte	0x04, 0x17
        /*006e*/ 	.short	(.L_22 - .L_21)
.L_21:
        /*0070*/ 	.word	0x00000000
        /*0074*/ 	.short	0x0014
        /*0076*/ 	.short	0x0064
        /*0078*/ 	.byte	0x00, 0xf0, 0x11, 0x00


	//----- nvinfo : EIATTR_KPARAM_INFO
	.align		4
.L_22:
        /*007c*/ 	.byte	0x04, 0x17
        /*007e*/ 	.short	(.L_24 - .L_23)
.L_23:
        /*0080*/ 	.word	0x00000000
        /*0084*/ 	.short	0x0013
        /*0086*/ 	.short	0x0060
        /*0088*/ 	.byte	0x00, 0xf0, 0x11, 0x00


	//----- nvinfo : EIATTR_KPARAM_INFO
	.align		4
.L_24:
        /*008c*/ 	.byte	0x04, 0x17
        /*008e*/ 	.short	(.L_26 - .L_25)
.L_25:
        /*0090*/ 	.word	0x00000000
        /*0094*/ 	.short	0x0012
        /*0096*/ 	.short	0x005c
        /*0098*/ 	.byte	0x00, 0xf0, 0x11, 0x00


	//----- nvinfo : EIATTR_KPARAM_INFO
	.align		4
.L_26:
        /*009c*/ 	.byte	0x04, 0x17
        /*009e*/ 	.short	(.L_28 - .L_27)
.L_27:
        /*00a0*/ 	.word	0x00000000
        /*00a4*/ 	.short	0x0011
        /*00a6*/ 	.short	0x0058
        /*00a8*/ 	.byte	0x00, 0xf0, 0x11, 0x00


	//----- nvinfo : EIATTR_KPARAM_INFO
	.align		4
.L_28:
        /*00ac*/ 	.byte	0x04, 0x17
        /*00ae*/ 	.short	(.L_30 - .L_29)
.L_29:
        /*00b0*/ 	.word	0x00000000
        /*00b4*/ 	.short	0x0010
        /*00b6*/ 	.short	0x0054
        /*00b8*/ 	.byte	0x00, 0xf0, 0x11, 0x00


	//----- nvinfo : EIATTR_KPARAM_INFO
	.align		4
.L_30:
        /*00bc*/ 	.byte	0x04, 0x17
        /*00be*/ 	.short	(.L_32 - .L_31)
.L_31:
        /*00c0*/ 	.word	0x00000000
        /*00c4*/ 	.short	0x000f
        /*00c6*/ 	.short	0x0050
        /*00c8*/ 	.byte	0x00, 0xf0, 0x11, 0x00


	//----- nvinfo : EIATTR_KPARAM_INFO
	.align		4
.L_32:
        /*00cc*/ 	.byte	0x04, 0x17
        /*00ce*/ 	.short	(.L_34 - .L_33)
.L_33:
        /*00d0*/ 	.word	0x00000000
        /*00d4*/ 	.short	0x000e
        /*00d6*/ 	.short	0x004c
        /*00d8*/ 	.byte	0x00, 0xf0, 0x11, 0x00


	//----- nvinfo : EIATTR_KPARAM_INFO
	.align		4
.L_34:
        /*00dc*/ 	.byte	0x04, 0x17
        /*00de*/ 	.short	(.L_36 - .L_35)
.L_35:
        /*00e0*/ 	.word	0x00000000
        /*00e4*/ 	.short	0x000d
        /*00e6*/ 	.short	0x0048
        /*00e8*/ 	.byte	0x00, 0xf0, 0x11, 0x00


	//----- nvinfo : EIATTR_KPARAM_INFO
	.align		4
.L_36:
        /*00ec*/ 	.byte	0x04, 0x17
        /*00ee*/ 	.short	(.L_38 - .L_37)
.L_37:
        /*00f0*/ 	.word	0x00000000
        /*00f4*/ 	.short	0x000c
        /*00f6*/ 	.short	0x0044
        /*00f8*/ 	.byte	0x00, 0xf0, 0x11, 0x00


	//----- nvinfo : EIATTR_KPARAM_INFO
	.align		4
.L_38:
        /*00fc*/ 	.byte	0x04, 0x17
        /*00fe*/ 	.short	(.L_40 - .L_39)
.L_39:
        /*0100*/ 	.word	0x00000000
        /*0104*/ 	.short	0x000b
        /*0106*/ 	.short	0x0040
        /*0108*/ 	.byte	0x00, 0xf0, 0x11, 0x00


	//----- nvinfo : EIATTR_KPARAM_INFO
	.align		4
.L_40:
        /*010c*/ 	.byte	0x04, 0x17
        /*010e*/ 	.short	(.L_42 - .L_41)
.L_41:
        /*0110*/ 	.word	0x00000000
        /*0114*/ 	.short	0x000a
        /*0116*/ 	.short	0x003c
        /*0118*/ 	.byte	0x00, 0xf0, 0x11, 0x00


	//----- nvinfo : EIATTR_KPARAM_INFO
	.align		4
.L_42:
        /*011c*/ 	.byte	0x04, 0x17
        /*011e*/ 	.short	(.L_44 - .L_43)
.L_43:
        /*0120*/ 	.word	0x00000000
        /*0124*/ 	.short	0x0009
        /*0126*/ 	.short	0x0038
        /*0128*/ 	.byte	0x00, 0xf0, 0x11, 0x00


	//----- nvinfo : EIATTR_KPARAM_INFO
	.align		4
.L_44:
        /*012c*/ 	.byte	0x04, 0x17
        /*012e*/ 	.short	(.L_46 - .L_45)
.L_45:
        /*0130*/ 	.word	0x00000000
        /*0134*/ 	.short	0x0008
        /*0136*/ 	.short	0x0034
        /*0138*/ 	.byte	0x00, 0xf0, 0x11, 0x00


	//----- nvinfo : EIATTR_KPARAM_INFO
	.align		4
.L_46:
        /*013c*/ 	.byte	0x04, 0x17
        /*013e*/ 	.short	(.L_48 - .L_47)
.L_47:
        /*0140*/ 	.word	0x00000000
        /*0144*/ 	.short	0x0007
        /*0146*/ 	.short	0x0030
        /*0148*/ 	.byte	0x00, 0xf0, 0x11, 0x00


	//----- nvinfo : EIATTR_KPARAM_INFO
	.align		4
.L_48:
        /*014c*/ 	.byte	0x04, 0x17
        /*014e*/ 	.short	(.L_50 - .L_49)
.L_49:
        /*0150*/ 	.word	0x00000000
        /*0154*/ 	.short	0x0006
        /*0156*/ 	.short	0x002c
        /*0158*/ 	.byte	0x00, 0xf0, 0x11, 0x00


	//----- nvinfo : EIATTR_KPARAM_INFO
	.align		4
.L_50:
        /*015c*/ 	.byte	0x04, 0x17
        /*015e*/ 	.short	(.L_52 - .L_51)
.L_51:
        /*0160*/ 	.word	0x00000000
        /*0164*/ 	.short	0x0005
        /*0166*/ 	.short	0x0028
        /*0168*/ 	.byte	0x00, 0xf0, 0x11, 0x00


	//----- nvinfo : EIATTR_KPARAM_INFO
	.align		4
.L_52:
        /*016c*/ 	.byte	0x04, 0x17
        /*016e*/ 	.short	(.L_54 - .L_53)
.L_53:
        /*0170*/ 	.word	0x00000000
        /*0174*/ 	.short	0x0004
        /*0176*/ 	.short	0x0020
        /*0178*/ 	.byte	0x00, 0xf4, 0x21, 0x00


	//----- nvinfo : EIATTR_KPARAM_INFO
	.align		4
.L_54:
        /*017c*/ 	.byte	0x04, 0x17
        /*017e*/ 	.short	(.L_56 - .L_55)
.L_55:
        /*0180*/ 	.word	0x00000000
        /*0184*/ 	.short	0x0003
        /*0186*/ 	.short	0x0018
        /*0188*/ 	.byte	0x00, 0xf4, 0x21, 0x00


	//----- nvinfo : EIATTR_KPARAM_INFO
	.align		4
.L_56:
        /*018c*/ 	.byte	0x04, 0x17
        /*018e*/ 	.short	(.L_58 - .L_57)
.L_57:
        /*0190*/ 	.word	0x00000000
        /*0194*/ 	.short	0x0002
        /*0196*/ 	.short	0x0010
        /*0198*/ 	.byte	0x00, 0xf4, 0x21, 0x00


	//----- nvinfo : EIATTR_KPARAM_INFO
	.align		4
.L_58:
        /*019c*/ 	.byte	0x04, 0x17
        /*019e*/ 	.short	(.L_60 - .L_59)
.L_59:
        /*01a0*/ 	.word	0x00000000
        /*01a4*/ 	.short	0x0001
        /*01a6*/ 	.short	0x0008
        /*01a8*/ 	.byte	0x00, 0xf4, 0x21, 0x00


	//----- nvinfo : EIATTR_KPARAM_INFO
	.align		4
.L_60:
        /*01ac*/ 	.byte	0x04, 0x17
        /*01ae*/ 	.short	(.L_62 - .L_61)
.L_61:
        /*01b0*/ 	.word	0x00000000
        /*01b4*/ 	.short	0x0000
        /*01b6*/ 	.short	0x0000
        /*01b8*/ 	.byte	0x00, 0xf4, 0x21, 0x00


	//----- nvinfo : EIATTR_MAXREG_COUNT
	.align		4
.L_62:
        /*01bc*/ 	.byte	0x03, 0x1b
        /*01be*/ 	.short	0x00ff


	//----- nvinfo : EIATTR_NUM_BARRIERS
	.align		4
        /*01c0*/ 	.byte	0x02, 0x4c
        /*01c2*/ 	.byte	0x01
	.zero		1


	//----- nvinfo : EIATTR_MERCURY_ISA_VERSION
	.align		4
        /*01c4*/ 	.byte	0x03, 0x5f
        /*01c6*/ 	.short	0x0000


	//----- nvinfo : EIATTR_COOP_GROUP_MASK_REGIDS
	.align		4
        /*01c8*/ 	.byte	0x04, 0x29
        /*01ca*/ 	.short	(.L_64 - .L_63)


	//   ....[0]....
.L_63:
        /*01cc*/ 	.word	0xffffffff


	//   ....[1]....
        /*01d0*/ 	.word	0xffffffff


	//   ....[2]....
        /*01d4*/ 	.word	0xffffffff


	//   ....[3]....
        /*01d8*/ 	.word	0xffffffff


	//   ....[4]....
        /*01dc*/ 	.word	0xffffffff


	//   ....[5]....
        /*01e0*/ 	.word	0xffffffff


	//   ....[6]....
        /*01e4*/ 	.word	0xffffffff


	//   ....[7]....
        /*01e8*/ 	.word	0xffffffff


	//----- nvinfo : EIATTR_COOP_GROUP_INSTR_OFFSETS
	.align		4
.L_64:
        /*01ec*/ 	.byte	0x04, 0x28
        /*01ee*/ 	.short	(.L_66 - .L_65)


	//   ....[0]....
.L_65:
        /*01f0*/ 	.word	0x00002200


	//   ....[1]....
        /*01f4*/ 	.word	0x000024d0


	//   ....[2]....
        /*01f8*/ 	.word	0x00002b50


	//   ....[3]....
        /*01fc*/ 	.word	0x00002b70


	//   ....[4]....
        /*0200*/ 	.word	0x00003f90


	//   ....[5]....
        /*0204*/ 	.word	0x00003fa0


	//   ....[6]....
        /*0208*/ 	.word	0x00004040


	//   ....[7]....
        /*020c*/ 	.word	0x00004060


	//----- nvinfo : EIATTR_EXIT_INSTR_OFFSETS
	.align		4
.L_66:
        /*0210*/ 	.byte	0x04, 0x1c
        /*0212*/ 	.short	(.L_68 - .L_67)


	//   ....[0]....
.L_67:
        /*0214*/ 	.word	0x00004d60


	//   ....[1]....
        /*0218*/ 	.word	0x00004e00


	//----- nvinfo : EIATTR_REQNTID
	.align		4
.L_68:
        /*021c*/ 	.byte	0x04, 0x10
        /*021e*/ 	.short	(.L_70 - .L_69)
.L_69:
        /*0220*/ 	.word	0x00000100
        /*0224*/ 	.word	0x00000001
        /*0228*/ 	.word	0x00000001
.L_70:


//--------------------- .nv.callgraph             --------------------------
	.section	.nv.callgraph,"",@"SHT_CUDA_CALLGRAPH"
	.align	4
	.sectionentsize	8
	.align		4
        /*0000*/ 	.word	0x00000000
	.align		4
        /*0004*/ 	.word	0xffffffff
	.align		4
        /*0008*/ 	.word	0x00000000
	.align		4
        /*000c*/ 	.word	0xfffffffe
	.align		4
        /*0010*/ 	.word	0x00000000
	.align		4
        /*0014*/ 	.word	0xfffffffd
	.align		4
        /*0018*/ 	.word	0x00000000
	.align		4
        /*001c*/ 	.word	0xfffffffc


//--------------------- .nv.rel.action            --------------------------
	.section	.nv.rel.action,"",@"SHT_CUDA_RELOCINFO"
	.align	8
	.sectionentsize	8
        /*0000*/ 	.byte	0x73, 0x00, 0x00, 0x00, 0x00, 0x00, 0x00, 0x00, 0x00, 0x00, 0x00, 0x11, 0x25, 0x00, 0x05, 0x36


//--------------------- .nv.constant4             --------------------------
	.section	.nv.constant4,"a",@progbits
	.align	8
	.align		8
.nv.constant4:
        /*0000*/ 	.dword	_$_str


//--------------------- .nv.constant0.attn_fwd    --------------------------
	.section	.nv.constant0.attn_fwd,"a",@progbits
	.sectionflags	@""
	.align	4
.nv.constant0.attn_fwd:
	.zero		488


//--------------------- .text.attn_fwd            --------------------------
	.section	.text.attn_fwd,"ax",@progbits
	.sectioninfo	@"SHI_REGISTERS=188"
	.align	128
        .global         attn_fwd
        .type           attn_fwd,@function
        .size           attn_fwd,(.L_x_3 - attn_fwd)
        .other          attn_fwd,@"STO_CUDA_ENTRY STV_DEFAULT"
attn_fwd:
.text.attn_fwd:
[----:B------:R-:W-:Y:S02]  /*0000*/  IMAD.MOV.U32 R1, RZ, RZ, c[0x0][0x28] ;  /* 0x00000a00ff017624 */ /* 0x000fe400078e00ff */
[----:B------:R-:W0:Y:S01]  /*0010*/  S2R R15, SR_CTAID.X ;  /* 0x00000000000f7919 */ /* 0x000e220000002500 */
[----:B------:R-:W-:Y:S01]  /*0020*/  IMAD.MOV.U32 R16, RZ, RZ, c[0x0][0x198] ;  /* 0x00006600ff107624 */ /* 0x000fe200078e00ff */
[----:B------:R-:W-:Y:S02]  /*0030*/  ULDC.64 UR6, c[0x0][0x118] ;  /* 0x0000460000067ab9 */ /* 0x000fe40000000a00 */
[----:B------:R-:W1:Y:S04]  /*0040*/  S2R R0, SR_TID.X ;  /* 0x0000000000007919 */ /* 0x000e680000002100 */
[----:B------:R-:W2:Y:S01]  /*0050*/  S2R R58, SR_CTAID.Y ;  /* 0x00000000003a7919 */ /* 0x000ea20000002600 */
[----:B0-----:R-:W-:Y:S01]  /*0060*/  IMAD.SHL.U32 R15, R15, 0x80, RZ ;  /* 0x000000800f0f7824 */ /* 0x001fe200078e00ff */
[----:B-1----:R-:W-:-:S04]  /*0070*/  SHF.R.U32.HI R100, RZ, 0x7, R0 ;  /* 0x00000007ff647819 */ /* 0x002fc80000011600 */
[----:B------:R-:W-:Y:S01]  /*0080*/  LOP3.LUT R59, R15, 0x7f, R0, 0xf8, !PT ;  /* 0x0000007f0f3b7812 */ /* 0x000fe200078ef800 */
[----:B--2---:R-:W-:Y:S01]  /*0090*/  IMAD R2, R58, c[0x0][0x190], RZ ;  /* 0x000064003a027a24 */ /* 0x004fe200078e02ff */
[----:B------:R-:W-:-:S03]  /*00a0*/  SGXT.U32 R100, R100, 0x1 ;  /* 0x000000016464781a */ /* 0x000fc60000000000 */
[----:B------:R-:W-:Y:S02]  /*00b0*/  IMAD R4, R59, c[0x0][0x194], RZ ;  /* 0x000065003b047a24 */ /* 0x000fe400078e02ff */
[----:B------:R-:W-:Y:S02]  /*00c0*/  IMAD.SHL.U32 R3, R2, 0x2, RZ ;  /* 0x0000000202037824 */ /* 0x000fe400078e00ff */
[----:B------:R-:W-:Y:S02]  /*00d0*/  IMAD.SHL.U32 R6, R4, 0x2, RZ ;  /* 0x0000000204067824 */ /* 0x000fe400078e00ff */
[----:B------:R-:W-:Y:S02]  /*00e0*/  IMAD R7, R100, c[0x0][0x198], RZ ;  /* 0x0000660064077a24 */ /* 0x000fe400078e02ff */
[----:B------:R-:W-:Y:S01]  /*00f0*/  IMAD.HI R2, R2, 0x2, RZ ;  /* 0x0000000202027827 */ /* 0x000fe200078e02ff */
[----:B------:R-:W-:-:S03]  /*0100*/  IADD3 R20, P0, P1, R6, c[0x0][0x160], R3 ;  /* 0x0000580006147a10 */ /* 0x000fc6000791e003 */
[----:B------:R-:W-:-:S04]  /*0110*/  IMAD.HI R5, R4, 0x2, RZ ;  /* 0x0000000204057827 */ /* 0x000fc800078e02ff */
[C---:B------:R-:W-:Y:S01]  /*0120*/  IMAD R8, R16.reuse, 0x2, R7 ;  /* 0x0000000210087824 */ /* 0x040fe200078e0207 */
[----:B------:R-:W-:Y:S02]  /*0130*/  IADD3.X R21, R5, c[0x0][0x164], R2, P0, P1 ;  /* 0x0000590005157a10 */ /* 0x000fe400007e2402 */
[CC--:B------:R-:W-:Y:S01]  /*0140*/  LEA R2, P0, R7.reuse, R20.reuse, 0x1 ;  /* 0x0000001407027211 */ /* 0x0c0fe200078008ff */
[----:B------:R-:W-:Y:S01]  /*0150*/  IMAD R9, R16, 0x2, R8 ;  /* 0x0000000210097824 */ /* 0x000fe200078e0208 */
[-C--:B------:R-:W-:Y:S02]  /*0160*/  LEA R4, P1, R8, R20.reuse, 0x1 ;  /* 0x0000001408047211 */ /* 0x080fe400078208ff */
[-C--:B------:R-:W-:Y:S01]  /*0170*/  LEA.HI.X.SX32 R3, R7, R21.reuse, 0x1, P0 ;  /* 0x0000001507037211 */ /* 0x080fe200000f0eff */
[----:B------:R-:W-:Y:S01]  /*0180*/  IMAD R10, R16, 0x2, R9 ;  /* 0x00000002100a7824 */ /* 0x000fe200078e0209 */
[CC--:B------:R-:W-:Y:S02]  /*0190*/  LEA R6, P0, R9.reuse, R20.reuse, 0x1 ;  /* 0x0000001409067211 */ /* 0x0c0fe400078008ff */
[-C--:B------:R-:W-:Y:S01]  /*01a0*/  LEA.HI.X.SX32 R5, R8, R21.reuse, 0x1, P1 ;  /* 0x0000001508057211 */ /* 0x080fe200008f0eff */
[----:B------:R-:W-:Y:S01]  /*01b0*/  IMAD R11, R16, 0x2, R10 ;  /* 0x00000002100b7824 */ /* 0x000fe200078e020a */
[----:B------:R-:W-:Y:S01]  /*01c0*/  LEA.HI.X.SX32 R7, R9, R21, 0x1, P0 ;  /* 0x0000001509077211 */ /* 0x000fe200000f0eff */
[----:B------:R0:W2:Y:S01]  /*01d0*/  LDG.E.U16 R18, [R2.64] ;  /* 0x0000000602127981 */ /* 0x0000a2000c1e1500 */
[----:B------:R-:W-:Y:S01]  /*01e0*/  LEA R8, P0, R10, R20, 0x1 ;  /* 0x000000140a087211 */ /* 0x000fe200078008ff */
[----:B------:R-:W-:-:S02]  /*01f0*/  IMAD R13, R16, 0x2, R11 ;  /* 0x00000002100d7824 */ /* 0x000fc400078e020b */
[----:B------:R1:W3:Y:S01]  /*0200*/  LDG.E.U16 R17, [R4.64] ;  /* 0x0000000604117981 */ /* 0x0002e2000c1e1500 */
[-C--:B------:R-:W-:Y:S02]  /*0210*/  LEA.HI.X.SX32 R9, R10, R21.reuse, 0x1, P0 ;  /* 0x000000150a097211 */ /* 0x080fe400000f0eff */
[CC--:B------:R-:W-:Y:S01]  /*0220*/  LEA R10, P0, R11.reuse, R20.reuse, 0x1 ;  /* 0x000000140b0a7211 */ /* 0x0c0fe200078008ff */
[C---:B------:R-:W-:Y:S01]  /*0230*/  IMAD R14, R16.reuse, 0x2, R13 ;  /* 0x00000002100e7824 */ /* 0x040fe200078e020d */
[----:B------:R-:W4:Y:S02]  /*0240*/  LDG.E.U16 R6, [R6.64] ;  /* 0x0000000606067981 */ /* 0x000f24000c1e1500 */
[----:B------:R-:W-:Y:S01]  /*0250*/  LEA.HI.X.SX32 R11, R11, R21, 0x1, P0 ;  /* 0x000000150b0b7211 */ /* 0x000fe200000f0eff */
[----:B------:R-:W-:Y:S01]  /*0260*/  IMAD R16, R16, 0x2, R14 ;  /* 0x0000000210107824 */ /* 0x000fe200078e020e */
[-C--:B0-----:R-:W-:Y:S01]  /*0270*/  LEA R2, P0, R13, R20.reuse, 0x1 ;  /* 0x000000140d027211 */ /* 0x081fe200078008ff */
[----:B------:R0:W5:Y:S01]  /*0280*/  LDG.E.U16 R19, [R8.64] ;  /* 0x0000000608137981 */ /* 0x000162000c1e1500 */
[----:B------:R-:W-:-:S02]  /*0290*/  LEA R12, P1, R14, R20, 0x1 ;  /* 0x000000140e0c7211 */ /* 0x000fc400078208ff */
[-C--:B------:R-:W-:Y:S01]  /*02a0*/  LEA.HI.X.SX32 R3, R13, R21.reuse, 0x1, P0 ;  /* 0x000000150d037211 */ /* 0x080fe200000f0eff */
[----:B------:R-:W3:Y:S01]  /*02b0*/  LDG.E.U16 R10, [R10.64] ;  /* 0x000000060a0a7981 */ /* 0x000ee2000c1e1500 */
[-C--:B------:R-:W-:Y:S02]  /*02c0*/  LEA.HI.X.SX32 R13, R14, R21.reuse, 0x1, P1 ;  /* 0x000000150e0d7211 */ /* 0x080fe400008f0eff */
[C---:B-1----:R-:W-:Y:S02]  /*02d0*/  LEA R4, P0, R16.reuse, R20, 0x1 ;  /* 0x0000001410047211 */ /* 0x042fe400078008ff */
[----:B------:R-:W4:Y:S04]  /*02e0*/  LDG.E.U16 R3, [R2.64] ;  /* 0x0000000602037981 */ /* 0x000f28000c1e1500 */
[----:B------:R-:W5:Y:S01]  /*02f0*/  LDG.E.U16 R12, [R12.64] ;  /* 0x000000060c0c7981 */ /* 0x000f62000c1e1500 */
[----:B------:R-:W-:-:S06]  /*0300*/  LEA.HI.X.SX32 R5, R16, R21, 0x1, P0 ;  /* 0x0000001510057211 */ /* 0x000fcc00000f0eff */
[----:B------:R-:W5:Y:S01]  /*0310*/  LDG.E.U16 R5, [R4.64] ;  /* 0x0000000604057981 */ /* 0x000f62000c1e1500 */
[----:B------:R-:W-:Y:S02]  /*0320*/  LOP3.LUT R14, R0, 0x7f, RZ, 0xc0, !PT ;  /* 0x0000007f000e7812 */ /* 0x000fe400078ec0ff */
[----:B------:R-:W-:-:S03]  /*0330*/  SHF.R.S32.HI R101, RZ, 0x7, R0 ;  /* 0x00000007ff657819 */ /* 0x000fc60000011400 */
[----:B0-----:R-:W-:Y:S01]  /*0340*/  IMAD.SHL.U32 R8, R14, 0x2, RZ ;  /* 0x000000020e087824 */ /* 0x001fe200078e00ff */
[----:B------:R-:W-:-:S04]  /*0350*/  SGXT R101, R101, 0x1 ;  /* 0x000000016565781a */ /* 0x000fc80000000200 */
[----:B------:R-:W-:-:S04]  /*0360*/  LOP3.LUT R101, R8, 0x110, R101, 0x78, !PT ;  /* 0x0000011008657812 */ /* 0x000fc800078e7865 */
[C---:B------:R-:W-:Y:S02]  /*0370*/  LOP3.LUT R102, R101.reuse, 0x20, RZ, 0x3c, !PT ;  /* 0x0000002065667812 */ /* 0x040fe400078e3cff */
[C---:B------:R-:W-:Y:S02]  /*0380*/  LOP3.LUT R103, R101.reuse, 0x40, RZ, 0x3c, !PT ;  /* 0x0000004065677812 */ /* 0x040fe400078e3cff */
[----:B------:R-:W-:Y:S02]  /*0390*/  LOP3.LUT R104, R101, 0x60, RZ, 0x3c, !PT ;  /* 0x0000006065687812 */ /* 0x000fe400078e3cff */
[----:B------:R-:W-:-:S04]  /*03a0*/  IADD3 R106, R15, 0x80, RZ ;  /* 0x000000800f6a7810 */ /* 0x000fc80007ffe0ff */
[----:B------:R-:W-:Y:S01]  /*03b0*/  ISETP.GE.AND P0, PT, R106, 0x1, PT ;  /* 0x000000016a00780c */ /* 0x000fe20003f06270 */
[----:B------:R-:W-:Y:S01]  /*03c0*/  IMAD.MOV.U32 R71, RZ, RZ, -0x800000 ;  /* 0xff800000ff477424 */ /* 0x000fe200078e00ff */
[----:B------:R-:W-:Y:S01]  /*03d0*/  CS2R R8, SRZ ;  /* 0x0000000000087805 */ /* 0x000fe2000001ff00 */
[----:B------:R-:W-:Y:S01]  /*03e0*/  IMAD.MOV.U32 R120, RZ, RZ, 0x3f800000 ;  /* 0x3f800000ff787424 */ /* 0x000fe200078e00ff */
[C---:B------:R-:W-:Y:S01]  /*03f0*/  LOP3.LUT R109, R0.reuse, 0xe0, RZ, 0xc0, !PT ;  /* 0x000000e0006d7812 */ /* 0x040fe200078ec0ff */
[----:B------:R-:W-:Y:S01]  /*0400*/  IMAD.MOV.U32 R108, RZ, RZ, 0x3f800000 ;  /* 0x3f800000ff6c7424 */ /* 0x000fe200078e00ff */
[C---:B------:R-:W-:Y:S01]  /*0410*/  LOP3.LUT R111, R0.reuse, 0x7, RZ, 0xc0, !PT ;  /* 0x00000007006f7812 */ /* 0x040fe200078ec0ff */
[----:B------:R-:W-:Y:S02]  /*0420*/  IMAD.MOV.U32 R66, RZ, RZ, -0x800000 ;  /* 0xff800000ff427424 */ /* 0x000fe400078e00ff */
[----:B------:R-:W-:Y:S01]  /*0430*/  IMAD.SHL.U32 R110, R0, 0x2, RZ ;  /* 0x00000002006e7824 */ /* 0x000fe200078e00ff */
[----:B--2---:R-:W-:Y:S04]  /*0440*/  STS.U16 [R101], R18 ;  /* 0x0000001265007388 */ /* 0x004fe80000000400 */
[----:B---3--:R0:W-:Y:S04]  /*0450*/  STS.U16 [R101+0x800], R10 ;  /* 0x0008000a65007388 */ /* 0x0081e80000000400 */
[----:B------:R-:W-:Y:S04]  /*0460*/  STS.U16 [R102+0x200], R17 ;  /* 0x0002001166007388 */ /* 0x000fe80000000400 */
[----:B----4-:R-:W-:Y:S04]  /*0470*/  STS.U16 [R102+0xa00], R3 ;  /* 0x000a000366007388 */ /* 0x010fe80000000400 */
[----:B------:R1:W-:Y:S04]  /*0480*/  STS.U16 [R103+0x400], R6 ;  /* 0x0004000667007388 */ /* 0x0003e80000000400 */
[----:B-----5:R-:W-:Y:S04]  /*0490*/  STS.U16 [R103+0xc00], R12 ;  /* 0x000c000c67007388 */ /* 0x020fe80000000400 */
[----:B------:R-:W-:Y:S01]  /*04a0*/  STS.U16 [R104+0x600], R19 ;  /* 0x0006001368007388 */ /* 0x000fe20000000400 */
[----:B0-----:R-:W-:Y:S01]  /*04b0*/  CS2R R10, SRZ ;  /* 0x00000000000a7805 */ /* 0x001fe2000001ff00 */
[----:B-1----:R-:W-:-:S02]  /*04c0*/  CS2R R6, SRZ ;  /* 0x0000000000067805 */ /* 0x002fc4000001ff00 */
[----:B------:R0:W-:Y:S02]  /*04d0*/  STS.U16 [R104+0xe00], R5 ;  /* 0x000e000568007388 */ /* 0x0001e40000000400 */
[----:B0-----:R-:W-:Y:S01]  /*04e0*/  CS2R R4, SRZ ;  /* 0x0000000000047805 */ /* 0x001fe2000001ff00 */
[----:B------:R-:W-:Y:S05]  /*04f0*/  @!P0 BRA `(.L_x_0) ;  /* 0x00003cb000008947 */ /* 0x000fea0003800000 */
[----:B------:R-:W-:Y:S01]  /*0500*/  IMAD R14, R14, c[0x0][0x1b4], RZ ;  /* 0x00006d000e0e7a24 */ /* 0x000fe200078e02ff */
[----:B------:R-:W-:Y:S01]  /*0510*/  LOP3.LUT R4, R0, 0xf, RZ, 0xc0, !PT ;  /* 0x0000000f00047812 */ /* 0x000fe200078ec0ff */
[----:B------:R-:W-:Y:S01]  /*0520*/  IMAD R3, R58, c[0x0][0x1b0], RZ ;  /* 0x00006c003a037a24 */ /* 0x000fe200078e02ff */
[----:B------:R-:W-:Y:S01]  /*0530*/  SHF.R.U32.HI R7, RZ, 0x2, R0 ;  /* 0x00000002ff077819 */ /* 0x000fe20000011600 */
[----:B------:R-:W-:Y:S01]  /*0540*/  IMAD.SHL.U32 R5, R14, 0x2, RZ ;  /* 0x000000020e057824 */ /* 0x000fe200078e00ff */
[----:B------:R-:W-:Y:S01]  /*0550*/  SHF.R.U32.HI R112, RZ, 0x1, R109 ;  /* 0x00000001ff707819 */ /* 0x000fe2000001166d */
[----:B------:R-:W-:Y:S01]  /*0560*/  IMAD.SHL.U32 R2, R3, 0x2, RZ ;  /* 0x0000000203027824 */ /* 0x000fe200078e00ff */
[----:B------:R-:W-:Y:S01]  /*0570*/  SGXT.U32 R7, R7, 0x3 ;  /* 0x000000030707781a */ /* 0x000fe20000000000 */
[----:B------:R-:W-:Y:S01]  /*0580*/  IMAD R4, R4, c[0x0][0x1a8], RZ ;  /* 0x00006a0004047a24 */ /* 0x000fe200078e02ff */
[----:B------:R-:W-:Y:S01]  /*0590*/  LOP3.LUT R113, R0, 0x3, RZ, 0xc0, !PT ;  /* 0x0000000300717812 */ /* 0x000fe200078ec0ff */
[----:B------:R-:W-:Y:S01]  /*05a0*/  IMAD.HI R14, R14, 0x2, RZ ;  /* 0x000000020e0e7827 */ /* 0x000fe200078e02ff */
[----:B------:R-:W-:Y:S01]  /*05b0*/  IADD3 R42, P0, P1, R5, c[0x0][0x170], R2 ;  /* 0x00005c00052a7a10 */ /* 0x000fe2000791e002 */
[----:B------:R-:W-:Y:S01]  /*05c0*/  UMOV UR4, URZ ;  /* 0x0000003f00047c82 */ /* 0x000fe20008000000 */
[----:B------:R-:W-:Y:S01]  /*05d0*/  LOP3.LUT R112, R15, R112, R7, 0xfe, !PT ;  /* 0x000000700f707212 */ /* 0x000fe200078efe07 */
[----:B------:R-:W-:Y:S01]  /*05e0*/  IMAD R2, R58, c[0x0][0x1a0], RZ ;  /* 0x000068003a027a24 */ /* 0x000fe200078e02ff */
[--C-:B------:R-:W-:Y:S01]  /*05f0*/  SHF.R.S32.HI R7, RZ, 0x2, R0.reuse ;  /* 0x00000002ff077819 */ /* 0x100fe20000011400 */
[----:B------:R-:W-:Y:S01]  /*0600*/  IMAD.HI R5, R3, 0x2, RZ ;  /* 0x0000000203057827 */ /* 0x000fe200078e02ff */
[----:B------:R-:W-:Y:S01]  /*0610*/  LOP3.LUT R118, R112, 0x8, RZ, 0xfc, !PT ;  /* 0x0000000870767812 */ /* 0x000fe200078efcff */
[----:B------:R-:W-:Y:S01]  /*0620*/  UMOV UR5, URZ ;  /* 0x0000003f00057c82 */ /* 0x000fe20008000000 */
[----:B------:R-:W-:Y:S01]  /*0630*/  SGXT R7, R7, 0x1 ;  /* 0x000000010707781a */ /* 0x000fe20000000200 */
[----:B------:R-:W-:Y:S01]  /*0640*/  IMAD.SHL.U32 R3, R2, 0x2, RZ ;  /* 0x0000000202037824 */ /* 0x000fe200078e00ff */
[----:B------:R-:W-:Y:S01]  /*0650*/  IADD3.X R13, R14, c[0x0][0x174], R5, P0, P1 ;  /* 0x00005d000e0d7a10 */ /* 0x000fe200007e2405 */
[----:B------:R-:W-:Y:S01]  /*0660*/  IMAD.SHL.U32 R6, R4, 0x2, RZ ;  /* 0x0000000204067824 */ /* 0x000fe200078e00ff */
[----:B------:R-:W-:Y:S01]  /*0670*/  LOP3.LUT R5, R0, 0x10, RZ, 0xc0, !PT ;  /* 0x0000001000057812 */ /* 0x000fe200078ec0ff */
[----:B------:R-:W-:Y:S01]  /*0680*/  IMAD.SHL.U32 R12, R111, 0x10, RZ ;  /* 0x000000106f0c7824 */ /* 0x000fe200078e00ff */
[----:B------:R-:W-:Y:S01]  /*0690*/  LOP3.LUT R10, R7, 0x90, RZ, 0xc0, !PT ;  /* 0x00000090070a7812 */ /* 0x000fe200078ec0ff */
[----:B------:R-:W-:Y:S01]  /*06a0*/  IMAD.MOV.U32 R17, RZ, RZ, c[0x0][0x1b8] ;  /* 0x00006e00ff117624 */ /* 0x000fe200078e00ff */
[----:B------:R-:W-:Y:S01]  /*06b0*/  IADD3 R15, P0, P1, R6, c[0x0][0x168], R3 ;  /* 0x00005a00060f7a10 */ /* 0x000fe2000791e003 */
[----:B------:R-:W-:Y:S01]  /*06c0*/  IMAD.SHL.U32 R8, R5, 0x80, RZ ;  /* 0x0000008005087824 */ /* 0x000fe200078e00ff */
[----:B------:R-:W-:Y:S01]  /*06d0*/  LOP3.LUT R3, R12, 0xe0, R0, 0x78, !PT ;  /* 0x000000e00c037812 */ /* 0x000fe200078e7800 */
[----:B------:R-:W-:-:S02]  /*06e0*/  IMAD R6, R100, c[0x0][0x1b8], RZ ;  /* 0x00006e0064067a24 */ /* 0x000fc400078e02ff */
[----:B------:R-:W-:Y:S01]  /*06f0*/  IMAD R9, R113, 0x20, R10 ;  /* 0x0000002071097824 */ /* 0x000fe200078e020a */
[----:B------:R-:W-:Y:S01]  /*0700*/  LOP3.LUT R7, R3, 0x10, R110, 0x78, !PT ;  /* 0x0000001003077812 */ /* 0x000fe200078e786e */
[----:B------:R-:W-:Y:S02]  /*0710*/  IMAD R114, R5, -0x70, R8 ;  /* 0xffffff9005727824 */ /* 0x000fe400078e0208 */
[----:B------:R-:W-:Y:S01]  /*0720*/  IMAD.HI R2, R2, 0x2, RZ ;  /* 0x0000000202027827 */ /* 0x000fe200078e02ff */
[----:B------:R-:W-:-:S03]  /*0730*/  LOP3.LUT R9, R9, 0x10, R110, 0x78, !PT ;  /* 0x0000001009097812 */ /* 0x000fc600078e786e */
[----:B------:R-:W-:Y:S02]  /*0740*/  IMAD.IADD R14, R8, 0x1, R7 ;  /* 0x00000001080e7824 */ /* 0x000fe400078e0207 */
[----:B------:R-:W-:Y:S02]  /*0750*/  IMAD R7, R17, 0x2, R6 ;  /* 0x0000000211077824 */ /* 0x000fe400078e0206 */
[----:B------:R-:W-:Y:S02]  /*0760*/  IMAD.IADD R114, R9, 0x1, R114 ;  /* 0x0000000109727824 */ /* 0x000fe400078e0272 */
[C---:B------:R-:W-:Y:S02]  /*0770*/  IMAD R8, R17.reuse, 0x2, R7 ;  /* 0x0000000211087824 */ /* 0x040fe400078e0207 */
[----:B------:R-:W-:Y:S01]  /*0780*/  IMAD.HI R3, R4, 0x2, RZ ;  /* 0x0000000204037827 */ /* 0x000fe200078e02ff */
[----:B------:R-:W-:Y:S02]  /*0790*/  SHF.R.U32.HI R4, RZ, 0x4, R0 ;  /* 0x00000004ff047819 */ /* 0x000fe40000011600 */
[-C--:B------:R-:W-:Y:S01]  /*07a0*/  LEA R52, P2, R8, R42.reuse, 0x1 ;  /* 0x0000002a08347211 */ /* 0x080fe200078408ff */
[----:B------:R-:W-:Y:S01]  /*07b0*/  IMAD R9, R17, 0x2, R8 ;  /* 0x0000000211097824 */ /* 0x000fe200078e0208 */
[----:B------:R-:W-:Y:S01]  /*07c0*/  IADD3.X R16, R3, c[0x0][0x16c], R2, P0, P1 ;  /* 0x00005b0003107a10 */ /* 0x000fe200007e2402 */
[----:B------:R-:W-:Y:S01]  /*07d0*/  IMAD.MOV.U32 R18, RZ, RZ, c[0x0][0x1a4] ;  /* 0x00006900ff127624 */ /* 0x000fe200078e00ff */
[-C--:B------:R-:W-:Y:S01]  /*07e0*/  LEA R56, P0, R6, R42.reuse, 0x1 ;  /* 0x0000002a06387211 */ /* 0x080fe200078008ff */
[C---:B------:R-:W-:Y:S01]  /*07f0*/  IMAD R10, R17.reuse, 0x2, R9 ;  /* 0x00000002110a7824 */ /* 0x040fe200078e0209 */
[----:B------:R-:W-:Y:S01]  /*0800*/  SGXT.U32 R2, R4, 0x4 ;  /* 0x000000040402781a */ /* 0x000fe20000000000 */
[----:B------:R-:W-:Y:S01]  /*0810*/  IMAD.MOV.U32 R120, RZ, RZ, 0x3f800000 ;  /* 0x3f800000ff787424 */ /* 0x000fe200078e00ff */
[-C--:B------:R-:W-:Y:S01]  /*0820*/  LEA.HI.X.SX32 R57, R6, R13.reuse, 0x1, P0 ;  /* 0x0000000d06397211 */ /* 0x080fe200000f0eff */
[----:B------:R-:W-:Y:S01]  /*0830*/  IMAD R11, R17, 0x2, R10 ;  /* 0x00000002110b7824 */ /* 0x000fe200078e020a */
[-C--:B------:R-:W-:Y:S01]  /*0840*/  LEA R54, P1, R7, R42.reuse, 0x1 ;  /* 0x0000002a07367211 */ /* 0x080fe200078208ff */
[----:B------:R-:W-:Y:S01]  /*0850*/  IMAD R2, R2, c[0x0][0x1a4], RZ ;  /* 0x0000690002027a24 */ /* 0x000fe200078e02ff */
[-C--:B------:R-:W-:Y:S01]  /*0860*/  LEA.HI.X.SX32 R53, R8, R13.reuse, 0x1, P2 ;  /* 0x0000000d08357211 */ /* 0x080fe200010f0eff */
[----:B------:R-:W-:Y:S01]  /*0870*/  IMAD R6, R17, 0x2, R11 ;  /* 0x0000000211067824 */ /* 0x000fe200078e020b */
[----:B------:R-:W-:Y:S01]  /*0880*/  LEA.HI R3, R0, 0x30, RZ, 0x1c ;  /* 0x0000003000037811 */ /* 0x000fe200078fe0ff */
[----:B------:R-:W-:Y:S01]  /*0890*/  IMAD R5, R18, 0x10, R2 ;  /* 0x0000001012057824 */ /* 0x000fe200078e0202 */
[-C--:B------:R-:W-:Y:S01]  /*08a0*/  LEA R50, P0, R9, R42.reuse, 0x1 ;  /* 0x0000002a09327211 */ /* 0x080fe200078008ff */
[----:B------:R-:W-:Y:S01]  /*08b0*/  IMAD.MOV.U32 R121, RZ, RZ, -0x800000 ;  /* 0xff800000ff797424 */ /* 0x000fe200078e00ff */
[-C--:B------:R-:W-:Y:S01]  /*08c0*/  LEA R44, P2, R6, R42.reuse, 0x1 ;  /* 0x0000002a062c7211 */ /* 0x080fe200078408ff */
[----:B------:R-:W-:Y:S01]  /*08d0*/  IMAD.MOV.U32 R115, RZ, RZ, RZ ;  /* 0x000000ffff737224 */ /* 0x000fe200078e00ff */
[-C--:B------:R-:W-:Y:S01]  /*08e0*/  LEA.HI.X.SX32 R55, R7, R13.reuse, 0x1, P1 ;  /* 0x0000000d07377211 */ /* 0x080fe200008f0eff */
[----:B------:R-:W-:Y:S01]  /*08f0*/  IMAD R7, R17, 0x2, R6 ;  /* 0x0000000211077824 */ /* 0x000fe200078e0206 */
[----:B------:R-:W-:Y:S01]  /*0900*/  LEA.HI R4, R0, 0x70, RZ, 0x1c ;  /* 0x0000007000047811 */ /* 0x000fe200078fe0ff */
[----:B------:R-:W-:Y:S01]  /*0910*/  IMAD.MOV.U32 R107, RZ, RZ, RZ ;  /* 0x000000ffff6b7224 */ /* 0x000fe200078e00ff */
[-C--:B------:R-:W-:Y:S01]  /*0920*/  LEA.HI.X.SX32 R45, R6, R13.reuse, 0x1, P2 ;  /* 0x0000000d062d7211 */ /* 0x080fe200010f0eff */
[----:B------:R-:W-:Y:S01]  /*0930*/  IMAD R6, R3, c[0x0][0x1a4], RZ ;  /* 0x0000690003067a24 */ /* 0x000fe200078e02ff */
[----:B------:R-:W-:Y:S01]  /*0940*/  LEA.HI.X.SX32 R51, R9, R13, 0x1, P0 ;  /* 0x0000000d09337211 */ /* 0x000fe200000f0eff */
[----:B------:R-:W-:Y:S01]  /*0950*/  IMAD R3, R18, 0x10, R5 ;  /* 0x0000001012037824 */ /* 0x000fe200078e0205 */
[-C--:B------:R-:W-:Y:S01]  /*0960*/  LEA R48, P0, R10, R42.reuse, 0x1 ;  /* 0x0000002a0a307211 */ /* 0x080fe200078008ff */
[----:B------:R-:W-:Y:S01]  /*0970*/  IMAD R8, R4, c[0x0][0x1a4], RZ ;  /* 0x0000690004087a24 */ /* 0x000fe200078e02ff */
[-C--:B------:R-:W-:Y:S01]  /*0980*/  LEA R46, P1, R11, R42.reuse, 0x1 ;  /* 0x0000002a0b2e7211 */ /* 0x080fe200078208ff */
[----:B------:R-:W-:Y:S01]  /*0990*/  IMAD R4, R18, 0x20, R3 ;  /* 0x0000002012047824 */ /* 0x000fe200078e0203 */
[C---:B------:R-:W-:Y:S01]  /*09a0*/  LEA R42, P3, R7.reuse, R42, 0x1 ;  /* 0x0000002a072a7211 */ /* 0x040fe200078608ff */
[----:B------:R-:W-:Y:S01]  /*09b0*/  IMAD.MOV.U32 R123, RZ, RZ, -0x800000 ;  /* 0xff800000ff7b7424 */ /* 0x000fe200078e00ff */
[----:B------:R-:W-:Y:S01]  /*09c0*/  LEA R36, P2, R6, R15, 0x1 ;  /* 0x0000000f06247211 */ /* 0x000fe200078408ff */
[----:B------:R-:W-:Y:S01]  /*09d0*/  IMAD.MOV.U32 R108, RZ, RZ, 0x3f800000 ;  /* 0x3f800000ff6c7424 */ /* 0x000fe200078e00ff */
[-C--:B------:R-:W-:Y:S01]  /*09e0*/  LEA.HI.X.SX32 R43, R7, R13.reuse, 0x1, P3 ;  /* 0x0000000d072b7211 */ /* 0x080fe200018f0eff */
[----:B------:R-:W-:Y:S01]  /*09f0*/  IMAD R7, R18, 0x10, R4 ;  /* 0x0000001012077824 */ /* 0x000fe200078e0204 */
[----:B------:R-:W-:Y:S01]  /*0a00*/  LEA.HI.X.SX32 R47, R11, R13, 0x1, P1 ;  /* 0x0000000d0b2f7211 */ /* 0x000fe200008f0eff */
[----:B------:R-:W-:Y:S01]  /*0a10*/  IMAD R105, R111, 0x100, R14 ;  /* 0x000001006f697824 */ /* 0x000fe200078e020e */
[----:B------:R-:W-:-:S02]  /*0a20*/  LEA R38, P1, R5, R15, 0x1 ;  /* 0x0000000f05267211 */ /* 0x000fc400078208ff */
[-C--:B------:R-:W-:Y:S02]  /*0a30*/  LEA.HI.X.SX32 R37, R6, R16.reuse, 0x1, P2 ;  /* 0x0000001006257211 */ /* 0x080fe400010f0eff */
[----:B------:R-:W-:Y:S02]  /*0a40*/  LEA R28, P2, R7, R15, 0x1 ;  /* 0x0000000f071c7211 */ /* 0x000fe400078408ff */
[----:B------:R-:W-:Y:S02]  /*0a50*/  LEA.HI.X.SX32 R49, R10, R13, 0x1, P0 ;  /* 0x0000000d0a317211 */ /* 0x000fe400000f0eff */
[----:B------:R-:W-:Y:S01]  /*0a60*/  SHF.R.S32.HI R6, RZ, 0x6, R0 ;  /* 0x00000006ff067819 */ /* 0x000fe20000011400 */
[----:B------:R-:W-:Y:S01]  /*0a70*/  CS2R R10, SRZ ;  /* 0x00000000000a7805 */ /* 0x000fe2000001ff00 */
[-C--:B------:R-:W-:Y:S02]  /*0a80*/  LEA R40, P0, R2, R15.reuse, 0x1 ;  /* 0x0000000f02287211 */ /* 0x080fe400078008ff */
[----:B------:R-:W-:Y:S01]  /*0a90*/  LEA.HI.X.SX32 R39, R5, R16, 0x1, P1 ;  /* 0x0000001005277211 */ /* 0x000fe200008f0eff */
[----:B------:R-:W-:Y:S01]  /*0aa0*/  IMAD R5, R18, 0x10, R7 ;  /* 0x0000001012057824 */ /* 0x000fe200078e0207 */
[----:B------:R-:W-:-:S02]  /*0ab0*/  LEA R34, P3, R8, R15, 0x1 ;  /* 0x0000000f08227211 */ /* 0x000fc400078608ff */
[-C--:B------:R-:W-:Y:S01]  /*0ac0*/  LEA.HI.X.SX32 R29, R7, R16.reuse, 0x1, P2 ;  /* 0x00000010071d7211 */ /* 0x080fe200010f0eff */
[----:B------:R-:W-:Y:S01]  /*0ad0*/  IMAD R7, R111, 0x100, R12 ;  /* 0x000001006f077824 */ /* 0x000fe200078e020c */
[----:B------:R-:W-:Y:S02]  /*0ae0*/  SGXT R6, R6, 0x1 ;  /* 0x000000010606781a */ /* 0x000fe40000000200 */
[-C--:B------:R-:W-:Y:S02]  /*0af0*/  LEA.HI.X.SX32 R41, R2, R16.reuse, 0x1, P0 ;  /* 0x0000001002297211 */ /* 0x080fe400000f0eff */
[----:B------:R-:W-:Y:S02]  /*0b00*/  LEA.HI.X.SX32 R35, R8, R16, 0x1, P3 ;  /* 0x0000001008237211 */ /* 0x000fe400018f0eff */
[-C--:B------:R-:W-:Y:S01]  /*0b10*/  LEA R32, P0, R3, R15.reuse, 0x1 ;  /* 0x0000000f03207211 */ /* 0x080fe200078008ff */
[----:B------:R-:W-:Y:S01]  /*0b20*/  CS2R R8, SRZ ;  /* 0x0000000000087805 */ /* 0x000fe2000001ff00 */
[----:B------:R-:W-:-:S02]  /*0b30*/  LEA R30, P1, R4, R15, 0x1 ;  /* 0x0000000f041e7211 */ /* 0x000fc400078208ff */
[----:B------:R-:W-:Y:S02]  /*0b40*/  LEA R2, P3, R5, R15, 0x1 ;  /* 0x0000000f05027211 */ /* 0x000fe400078608ff */
[----:B------:R-:W-:Y:S02]  /*0b50*/  LOP3.LUT R117, R6, 0x90, RZ, 0xc0, !PT ;  /* 0x0000009006757812 */ /* 0x000fe400078ec0ff */
[----:B------:R-:W-:Y:S02]  /*0b60*/  LOP3.LUT R116, R7, 0x30, R110, 0x78, !PT ;  /* 0x0000003007747812 */ /* 0x000fe400078e786e */
[-C--:B------:R-:W-:Y:S01]  /*0b70*/  LEA.HI.X.SX32 R33, R3, R16.reuse, 0x1, P0 ;  /* 0x0000001003217211 */ /* 0x080fe200000f0eff */
[----:B------:R-:W-:Y:S01]  /*0b80*/  CS2R R6, SRZ ;  /* 0x0000000000067805 */ /* 0x000fe2000001ff00 */
[-C--:B------:R-:W-:Y:S02]  /*0b90*/  LEA.HI.X.SX32 R31, R4, R16.reuse, 0x1, P1 ;  /* 0x00000010041f7211 */ /* 0x080fe400008f0eff */
[----:B------:R-:W-:-:S02]  /*0ba0*/  LEA.HI.X.SX32 R3, R5, R16, 0x1, P3 ;  /* 0x0000001005037211 */ /* 0x000fc400018f0eff */
[----:B------:R-:W-:Y:S01]  /*0bb0*/  CS2R R4, SRZ ;  /* 0x0000000000047805 */ /* 0x000fe2000001ff00 */
[----:B------:R-:W-:Y:S02]  /*0bc0*/  LOP3.LUT R117, R117, 0x17e, R110, 0x78, !PT ;  /* 0x0000017e75757812 */ /* 0x000fe400078e786e */
[----:B------:R-:W-:Y:S02]  /*0bd0*/  LOP3.LUT R119, R116, 0x40, RZ, 0x3c, !PT ;  /* 0x0000004074777812 */ /* 0x000fe400078e3cff */
.L_x_1:
[----:B------:R-:W-:-:S04]  /*0be0*/  IMAD.WIDE R12, R115, 0x2, R40 ;  /* 0x00000002730c7825 */ /* 0x000fc800078e0228 */
[C---:B------:R-:W-:Y:S02]  /*0bf0*/  IMAD.WIDE R14, R115.reuse, 0x2, R38 ;  /* 0x00000002730e7825 */ /* 0x040fe400078e0226 */
[----:B------:R0:W2:Y:S02]  /*0c00*/  LDG.E.U16 R12, [R12.64] ;  /* 0x000000060c0c7981 */ /* 0x0000a4000c1e1500 */
[C---:B------:R-:W-:Y:S02]  /*0c10*/  IMAD.WIDE R16, R115.reuse, 0x2, R32 ;  /* 0x0000000273107825 */ /* 0x040fe400078e0220 */
[----:B------:R1:W3:Y:S02]  /*0c20*/  LDG.E.U16 R14, [R14.64] ;  /* 0x000000060e0e7981 */ /* 0x0002e4000c1e1500 */
[C---:B------:R-:W-:Y:S02]  /*0c30*/  IMAD.WIDE R18, R115.reuse, 0x2, R36 ;  /* 0x0000000273127825 */ /* 0x040fe400078e0224 */
[----:B------:R4:W5:Y:S02]  /*0c40*/  LDG.E.U16 R16, [R16.64] ;  /* 0x0000000610107981 */ /* 0x000964000c1e1500 */
[----:B------:R-:W-:-:S02]  /*0c50*/  IMAD.WIDE R20, R115, 0x2, R30 ;  /* 0x0000000273147825 */ /* 0x000fc400078e021e */
[----:B------:R0:W5:Y:S02]  /*0c60*/  LDG.E.U16 R18, [R18.64] ;  /* 0x0000000612127981 */ /* 0x000164000c1e1500 */
[C---:B------:R-:W-:Y:S02]  /*0c70*/  IMAD.WIDE R22, R115.reuse, 0x2, R28 ;  /* 0x0000000273167825 */ /* 0x040fe400078e021c */
[----:B------:R-:W5:Y:S02]  /*0c80*/  LDG.E.U16 R20, [R20.64] ;  /* 0x0000000614147981 */ /* 0x000f64000c1e1500 */
[C---:B------:R-:W-:Y:S02]  /*0c90*/  IMAD.WIDE R24, R115.reuse, 0x2, R2 ;  /* 0x0000000273187825 */ /* 0x040fe400078e0202 */
[----:B------:R-:W5:Y:S02]  /*0ca0*/  LDG.E.U16 R22, [R22.64] ;  /* 0x0000000616167981 */ /* 0x000f64000c1e1500 */
[----:B------:R-:W-:-:S02]  /*0cb0*/  IMAD.WIDE R26, R115, 0x2, R34 ;  /* 0x00000002731a7825 */ /* 0x000fc400078e0222 */
[----:B------:R-:W5:Y:S04]  /*0cc0*/  LDG.E.U16 R64, [R24.64] ;  /* 0x0000000618407981 */ /* 0x000f68000c1e1500 */
[----:B------:R-:W5:Y:S04]  /*0cd0*/  LDG.E.U16 R66, [R26.64] ;  /* 0x000000061a427981 */ /* 0x000f68000c1e1500 */
[----:B------:R-:W-:Y:S01]  /*0ce0*/  BAR.SYNC.DEFER_BLOCKING 0x0 ;  /* 0x0000000000007b1d */ /* 0x000fe20000010000 */
[----:B------:R-:W-:-:S04]  /*0cf0*/  LEA R143, P1, R113, UR4, 0x1 ;  /* 0x00000004718f7c11 */ /* 0x000fc8000f8208ff */
[C---:B0-----:R-:W-:Y:S02]  /*0d00*/  LOP3.LUT R13, R143.reuse, 0x70, RZ, 0xfc, !PT ;  /* 0x000000708f0d7812 */ /* 0x041fe400078efcff */
[----:B-1----:R-:W-:Y:S01]  /*0d10*/  LOP3.LUT R15, R143, 0x71, RZ, 0xfc, !PT ;  /* 0x000000718f0f7812 */ /* 0x002fe200078efcff */
[----:B------:R-:W-:Y:S01]  /*0d20*/  IMAD.X R127, RZ, RZ, UR5, P1 ;  /* 0x00000005ff7f7e24 */ /* 0x000fe200088e06ff */
[C---:B------:R-:W-:Y:S02]  /*0d30*/  ISETP.GT.U32.AND P6, PT, R13.reuse, R112, PT ;  /* 0x000000700d00720c */ /* 0x040fe40003fc4070 */
[-C--:B------:R-:W-:Y:S02]  /*0d40*/  ISETP.GT.U32.AND P0, PT, R13, R118.reuse, PT ;  /* 0x000000760d00720c */ /* 0x080fe40003f04070 */
[C---:B------:R-:W-:Y:S02]  /*0d50*/  ISETP.GT.U32.AND P5, PT, R15.reuse, R118, PT ;  /* 0x000000760f00720c */ /* 0x040fe40003fa4070 */
[----:B------:R-:W-:-:S02]  /*0d60*/  ISETP.GT.U32.AND P4, PT, R15, R112, PT ;  /* 0x000000700f00720c */ /* 0x000fc40003f84070 */
[C---:B------:R-:W-:Y:S02]  /*0d70*/  LOP3.LUT R13, R143.reuse, 0x79, RZ, 0xfc, !PT ;  /* 0x000000798f0d7812 */ /* 0x040fe400078efcff */
[----:B------:R-:W-:Y:S02]  /*0d80*/  LOP3.LUT R15, R143, 0x78, RZ, 0xfc, !PT ;  /* 0x000000788f0f7812 */ /* 0x000fe400078efcff */
[C---:B------:R-:W-:Y:S02]  /*0d90*/  ISETP.GT.U32.AND P2, PT, R13.reuse, R112, PT ;  /* 0x000000700d00720c */ /* 0x040fe40003f44070 */
[----:B------:R-:W-:Y:S02]  /*0da0*/  ISETP.GT.U32.AND P1, PT, R13, R118, PT ;  /* 0x000000760d00720c */ /* 0x000fe40003f24070 */
[----:B------:R-:W-:Y:S02]  /*0db0*/  ISETP.GT.U32.AND P3, PT, R15, R112, PT ;  /* 0x000000700f00720c */ /* 0x000fe40003f64070 */
[----:B------:R-:W-:-:S02]  /*0dc0*/  ISETP.GT.U32.AND.EX P5, PT, R127, RZ, PT, P5 ;  /* 0x000000ff7f00720c */ /* 0x000fc40003fa4150 */
[----:B------:R-:W-:Y:S02]  /*0dd0*/  LOP3.LUT R13, R143, 0x60, RZ, 0xfc, !PT ;  /* 0x000000608f0d7812 */ /* 0x000fe400078efcff */
[C---:B------:R-:W-:Y:S02]  /*0de0*/  ISETP.GT.U32.AND.EX P6, PT, R127.reuse, RZ, PT, P6 ;  /* 0x000000ff7f00720c */ /* 0x040fe40003fc4160 */
[C---:B------:R-:W-:Y:S02]  /*0df0*/  ISETP.GT.U32.AND.EX P0, PT, R127.reuse, RZ, PT, P0 ;  /* 0x000000ff7f00720c */ /* 0x040fe40003f04100 */
[----:B------:R-:W-:Y:S02]  /*0e00*/  SEL R84, RZ, 0x1, !P5 ;  /* 0x00000001ff547807 */ /* 0x000fe40006800000 */
[----:B------:R-:W-:Y:S02]  /*0e10*/  ISETP.GT.U32.AND.EX P3, PT, R127, RZ, PT, P3 ;  /* 0x000000ff7f00720c */ /* 0x000fe40003f64130 */
[----:B------:R-:W-:-:S02]  /*0e20*/  ISETP.GT.U32.AND P5, PT, R13, R118, PT ;  /* 0x000000760d00720c */ /* 0x000fc40003fa4070 */
[----:B----4-:R-:W-:Y:S02]  /*0e30*/  LOP3.LUT R17, R143, 0x61, RZ, 0xfc, !PT ;  /* 0x000000618f117812 */ /* 0x010fe400078efcff */
[----:B------:R-:W-:Y:S02]  /*0e40*/  SEL R153, RZ, 0x7fff8, !P6 ;  /* 0x0007fff8ff997807 */ /* 0x000fe40007000000 */
[----:B------:R-:W-:Y:S02]  /*0e50*/  SEL R85, RZ, 0x1fffe, !P0 ;  /* 0x0001fffeff557807 */ /* 0x000fe40004000000 */
[----:B------:R-:W-:Y:S02]  /*0e60*/  SEL R149, RZ, 0x7fff8, !P3 ;  /* 0x0007fff8ff957807 */ /* 0x000fe40005800000 */
[----:B------:R-:W-:Y:S02]  /*0e70*/  ISETP.GT.U32.AND P6, PT, R15, R118, PT ;  /* 0x000000760f00720c */ /* 0x000fe40003fc4070 */
[----:B------:R-:W-:-:S02]  /*0e80*/  ISETP.GT.U32.AND P0, PT, R13, R112, PT ;  /* 0x000000700d00720c */ /* 0x000fc40003f04070 */
[----:B------:R-:W-:Y:S02]  /*0e90*/  ISETP.GT.U32.AND.EX P4, PT, R127, RZ, PT, P4 ;  /* 0x000000ff7f00720c */ /* 0x000fe40003f84140 */
[----:B------:R-:W-:Y:S02]  /*0ea0*/  ISETP.GT.U32.AND P3, PT, R17, R118, PT ;  /* 0x000000761100720c */ /* 0x000fe40003f64070 */
[C---:B------:R-:W-:Y:S02]  /*0eb0*/  ISETP.GT.U32.AND.EX P5, PT, R127.reuse, RZ, PT, P5 ;  /* 0x000000ff7f00720c */ /* 0x040fe40003fa4150 */
[----:B------:R-:W-:Y:S02]  /*0ec0*/  SEL R140, RZ, 0x4, !P4 ;  /* 0x00000004ff8c7807 */ /* 0x000fe40006000000 */
[----:B------:R-:W-:Y:S02]  /*0ed0*/  ISETP.GT.U32.AND.EX P3, PT, R127, RZ, PT, P3 ;  /* 0x000000ff7f00720c */ /* 0x000fe40003f64130 */
[----:B------:R-:W-:-:S02]  /*0ee0*/  SEL R99, RZ, 0x1fffe, !P5 ;  /* 0x0001fffeff637807 */ /* 0x000fc40006800000 */
[----:B------:R-:W-:Y:S02]  /*0ef0*/  ISETP.GT.U32.AND.EX P2, PT, R127, RZ, PT, P2 ;  /* 0x000000ff7f00720c */ /* 0x000fe40003f44120 */
[----:B------:R-:W-:Y:S02]  /*0f00*/  IADD3 R19, P4, R143, 0x9, RZ ;  /* 0x000000098f137810 */ /* 0x000fe40007f9e0ff */
[C---:B------:R-:W-:Y:S02]  /*0f10*/  ISETP.GT.U32.AND.EX P6, PT, R127.reuse, RZ, PT, P6 ;  /* 0x000000ff7f00720c */ /* 0x040fe40003fc4160 */
[----:B------:R-:W-:Y:S02]  /*0f20*/  ISETP.GT.U32.AND.EX P0, PT, R127, RZ, PT, P0 ;  /* 0x000000ff7f00720c */ /* 0x000fe40003f04100 */
[----:B------:R-:W-:Y:S02]  /*0f30*/  SEL R98, RZ, 0x1, !P3 ;  /* 0x00000001ff627807 */ /* 0x000fe40005800000 */
[----:B------:R-:W-:-:S02]  /*0f40*/  SEL R138, RZ, 0x4, !P2 ;  /* 0x00000004ff8a7807 */ /* 0x000fc40005000000 */
[----:B------:R-:W-:Y:S02]  /*0f50*/  SEL R151, RZ, 0x1fffe, !P6 ;  /* 0x0001fffeff977807 */ /* 0x000fe40007000000 */
[----:B------:R-:W-:Y:S02]  /*0f60*/  SEL R147, RZ, 0x7fff8, !P0 ;  /* 0x0007fff8ff937807 */ /* 0x000fe40004000000 */
[-C--:B------:R-:W-:Y:S02]  /*0f70*/  ISETP.GT.U32.AND P2, PT, R17, R112.reuse, PT ;  /* 0x000000701100720c */ /* 0x080fe40003f44070 */
[C---:B------:R-:W-:Y:S02]  /*0f80*/  ISETP.GT.U32.AND P6, PT, R19.reuse, R112, PT ;  /* 0x000000701300720c */ /* 0x040fe40003fc4070 */
[----:B------:R-:W-:Y:S02]  /*0f90*/  ISETP.GT.U32.AND P0, PT, R19, R118, PT ;  /* 0x000000761300720c */ /* 0x000fe40003f04070 */
[----:B------:R-:W-:-:S02]  /*0fa0*/  ISETP.GT.U32.AND.EX P2, PT, R127, RZ, PT, P2 ;  /* 0x000000ff7f00720c */ /* 0x000fc40003f44120 */
[C---:B------:R-:W-:Y:S02]  /*0fb0*/  LOP3.LUT R65, R143.reuse, 0x69, RZ, 0xfc, !PT ;  /* 0x000000698f417812 */ /* 0x040fe400078efcff */
[----:B------:R-:W-:Y:S02]  /*0fc0*/  SEL R136, RZ, 0x4, !P2 ;  /* 0x00000004ff887807 */ /* 0x000fe40005000000 */
[----:B------:R-:W-:-:S04]  /*0fd0*/  ISETP.GT.U32.AND P2, PT, R143, R112, PT ;  /* 0x000000708f00720c */ /* 0x000fc80003f44070 */
[C---:B------:R-:W-:Y:S02]  /*0fe0*/  ISETP.GT.U32.AND.EX P2, PT, R127.reuse, RZ, PT, P2 ;  /* 0x000000ff7f00720c */ /* 0x040fe40003f44120 */
[----:B------:R-:W-:Y:S01]  /*0ff0*/  ISETP.GT.U32.AND.EX P1, PT, R127, RZ, PT, P1 ;  /* 0x000000ff7f00720c */ /* 0x000fe20003f24110 */
[----:B------:R-:W-:Y:S02]  /*1000*/  IMAD.IADD R142, R84, 0x1, R85 ;  /* 0x00000001548e7824 */ /* 0x000fe400078e0255 */
[----:B------:R-:W-:-:S03]  /*1010*/  IMAD.IADD R98, R98, 0x1, R99 ;  /* 0x0000000162627824 */ /* 0x000fc600078e0263 */
[----:B------:R-:W-:-:S04]  /*1020*/  LOP3.LUT R142, R142, 0x3, RZ, 0xc0, !PT ;  /* 0x000000038e8e7812 */ /* 0x000fc800078ec0ff */
[----:B------:R-:W-:Y:S01]  /*1030*/  IADD3 R157, R142, R153, R140 ;  /* 0x000000998e9d7210 */ /* 0x000fe20007ffe08c */
[----:B--2---:R-:W-:Y:S04]  /*1040*/  STS.U16 [R117+0x1000], R12 ;  /* 0x0010000c75007388 */ /* 0x004fe80000000400 */
[----:B---3--:R-:W-:Y:S04]  /*1050*/  STS.U16 [R117+0x1200], R14 ;  /* 0x0012000e75007388 */ /* 0x008fe80000000400 */
[----:B-----5:R-:W-:Y:S04]  /*1060*/  STS.U16 [R117+0x1400], R16 ;  /* 0x0014001075007388 */ /* 0x020fe80000000400 */
[----:B------:R-:W-:Y:S04]  /*1070*/  STS.U16 [R117+0x1600], R18 ;  /* 0x0016001275007388 */ /* 0x000fe80000000400 */
[----:B------:R-:W-:Y:S04]  /*1080*/  STS.U16 [R117+0x1800], R20 ;  /* 0x0018001475007388 */ /* 0x000fe80000000400 */
[----:B------:R-:W-:Y:S04]  /*1090*/  STS.U16 [R117+0x1a00], R22 ;  /* 0x001a001675007388 */ /* 0x000fe80000000400 */
[----:B------:R0:W-:Y:S04]  /*10a0*/  STS.U16 [R117+0x1c00], R64 ;  /* 0x001c004075007388 */ /* 0x0001e80000000400 */
[----:B------:R-:W-:Y:S04]  /*10b0*/  STS.U16 [R117+0x1e00], R66 ;  /* 0x001e004275007388 */ /* 0x000fe80000000400 */
[----:B------:R-:W-:Y:S06]  /*10c0*/  BAR.SYNC.DEFER_BLOCKING 0x0 ;  /* 0x0000000000007b1d */ /* 0x000fec0000010000 */
[----:B------:R-:W-:Y:S04]  /*10d0*/  LDSM.16.MT88.4 R24, [R105] ;  /* 0x000000006918783b */ /* 0x000fe80000004200 */
[----:B------:R-:W1:Y:S04]  /*10e0*/  LDSM.16.M88.4 R60, [R114+0x1000] ;  /* 0x00100000723c783b */ /* 0x000e680000000200 */
[----:B------:R-:W2:Y:S04]  /*10f0*/  LDSM.16.M88.4 R20, [R114+0x1200] ;  /* 0x001200007214783b */ /* 0x000ea80000000200 */
[----:B------:R-:W3:Y:S01]  /*1100*/  LDSM.16.M88.4 R16, [R114+0x1400] ;  /* 0x001400007210783b */ /* 0x000ee20000000200 */
[----:B0-----:R-:W-:-:S03]  /*1110*/  IMAD.X R64, RZ, RZ, R127, P4 ;  /* 0x000000ffff407224 */ /* 0x001fc600020e067f */
[----:B------:R-:W-:Y:S02]  /*1120*/  LDSM.16.M88.4 R92, [R114+0x1e00] ;  /* 0x001e0000725c783b */ /* 0x000fe40000000200 */
[----:B------:R-:W-:Y:S02]  /*1130*/  ISETP.GT.U32.AND.EX P6, PT, R64, RZ, PT, P6 ;  /* 0x000000ff4000720c */ /* 0x000fe40003fc4160 */
[----:B------:R-:W-:Y:S04]  /*1140*/  LDSM.16.M88.4 R76, [R114+0x1800] ;  /* 0x00180000724c783b */ /* 0x000fe80000000200 */
[----:B------:R-:W-:Y:S04]  /*1150*/  LDSM.16.M88.4 R80, [R114+0x1a00] ;  /* 0x001a00007250783b */ /* 0x000fe80000000200 */
[----:B------:R-:W-:Y:S01]  /*1160*/  LDSM.16.M88.4 R88, [R114+0x1c00] ;  /* 0x001c00007258783b */ /* 0x000fe20000000200 */
[----:B-1----:R-:W-:Y:S07]  /*1170*/  HMMA.16816.F32 R12, R24, R62, RZ ;  /* 0x0000003e180c723c */ /* 0x002fee00000018ff */
[----:B------:R-:W-:-:S04]  /*1180*/  IADD3 R63, P5, R143, 0x8, RZ ;  /* 0x000000088f3f7810 */ /* 0x000fc80007fbe0ff */
[----:B------:R-:W-:Y:S02]  /*1190*/  ISETP.GT.U32.AND P3, PT, R63, R112, PT ;  /* 0x000000703f00720c */ /* 0x000fe40003f64070 */
[C---:B------:R-:W-:Y:S08]  /*11a0*/  HMMA.16816.F32 R60, R24.reuse, R60, RZ ;  /* 0x0000003c183c723c */ /* 0x040ff000000018ff */
[----:B--2---:R-:W-:Y:S03]  /*11b0*/  HMMA.16816.F32 R72, R24, R20, RZ ;  /* 0x000000141848723c */ /* 0x004fe600000018ff */
[----:B------:R-:W-:Y:S01]  /*11c0*/  FMUL R13, R13, c[0x0][0x188] ;  /* 0x000062000d0d7a20 */ /* 0x000fe20000400000 */
[----:B------:R-:W-:Y:S01]  /*11d0*/  ISETP.GT.U32.AND.EX P0, PT, R64, RZ, PT, P0 ;  /* 0x000000ff4000720c */ /* 0x000fe20003f04100 */
[----:B------:R-:W-:-:S03]  /*11e0*/  FMUL R15, R15, c[0x0][0x188] ;  /* 0x000062000f0f7a20 */ /* 0x000fc60000400000 */
[----:B------:R-:W-:Y:S02]  /*11f0*/  FSEL R122, R13, -INF , !P6 ;  /* 0xff8000000d7a7808 */ /* 0x000fe40007000000 */
[-C--:B------:R-:W-:Y:S01]  /*1200*/  ISETP.GE.U32.AND P6, PT, R143, R112.reuse, PT ;  /* 0x000000708f00720c */ /* 0x080fe20003fc6070 */
[----:B------:R-:W-:Y:S02]  /*1210*/  IMAD.X R66, RZ, RZ, R127, P5 ;  /* 0x000000ffff427224 */ /* 0x000fe400028e067f */
[----:B------:R-:W-:Y:S01]  /*1220*/  FMUL R14, R14, c[0x0][0x188] ;  /* 0x000062000e0e7a20 */ /* 0x000fe20000400000 */
[----:B------:R-:W-:Y:S02]  /*1230*/  ISETP.GE.U32.AND.EX P6, PT, R127, RZ, PT, P6 ;  /* 0x000000ff7f00720c */ /* 0x000fe40003fc6160 */
[----:B------:R-:W-:Y:S02]  /*1240*/  FMUL R61, R61, c[0x0][0x188] ;  /* 0x000062003d3d7a20 */ /* 0x000fe40000400000 */
[----:B------:R-:W-:Y:S01]  /*1250*/  FMUL R60, R60, c[0x0][0x188] ;  /* 0x000062003c3c7a20 */ /* 0x000fe20000400000 */
[----:B------:R-:W-:Y:S01]  /*1260*/  ISETP.GT.U32.AND P4, PT, R65, R112, PT ;  /* 0x000000704100720c */ /* 0x000fe20003f84070 */
[----:B------:R-:W-:Y:S01]  /*1270*/  HMMA.16816.F32 R20, R24, R22, RZ ;  /* 0x000000161814723c */ /* 0x000fe200000018ff */
[----:B------:R-:W-:-:S02]  /*1280*/  FSEL R129, R15, -INF , !P0 ;  /* 0xff8000000f817808 */ /* 0x000fc40004000000 */
[----:B------:R-:W-:Y:S02]  /*1290*/  LOP3.LUT R13, R143, 0x68, RZ, 0xfc, !PT ;  /* 0x000000688f0d7812 */ /* 0x000fe400078efcff */
[-C--:B------:R-:W-:Y:S02]  /*12a0*/  ISETP.GT.U32.AND P5, PT, R65, R118.reuse, PT ;  /* 0x000000764100720c */ /* 0x080fe40003fa4070 */
[----:B------:R-:W-:Y:S02]  /*12b0*/  ISETP.GT.U32.AND.EX P3, PT, R66, RZ, PT, P3 ;  /* 0x000000ff4200720c */ /* 0x000fe40003f64130 */
[----:B------:R-:W-:Y:S01]  /*12c0*/  ISETP.GT.U32.AND P0, PT, R143, R118, PT ;  /* 0x000000768f00720c */ /* 0x000fe20003f04070 */
[----:B------:R-:W0:Y:S01]  /*12d0*/  LDSM.16.M88.4 R64, [R114+0x1600] ;  /* 0x001600007240783b */ /* 0x000e220000000200 */
[----:B------:R-:W-:Y:S01]  /*12e0*/  FSEL R126, R61, -INF , !P6 ;  /* 0xff8000003d7e7808 */ /* 0x000fe20007000000 */
[----:B------:R-:W-:Y:S01]  /*12f0*/  FMUL R12, R12, c[0x0][0x188] ;  /* 0x000062000c0c7a20 */ /* 0x000fe20000400000 */
[----:B------:R-:W-:Y:S01]  /*1300*/  FSEL R125, R60, -INF , !P2 ;  /* 0xff8000003c7d7808 */ /* 0x000fe20005000000 */
[----:B------:R-:W-:Y:S01]  /*1310*/  FMUL R62, R62, c[0x0][0x188] ;  /* 0x000062003e3e7a20 */ /* 0x000fe20000400000 */
[----:B------:R-:W-:-:S02]  /*1320*/  FSEL R131, R14, -INF , !P2 ;  /* 0xff8000000e837808 */ /* 0x000fc40005000000 */
[----:B------:R-:W-:Y:S02]  /*1330*/  IADD3 R61, P6, R143, 0x10, RZ ;  /* 0x000000108f3d7810 */ /* 0x000fe40007fde0ff */
[----:B------:R-:W-:Y:S02]  /*1340*/  ISETP.GT.U32.AND P2, PT, R13, R118, PT ;  /* 0x000000760d00720c */ /* 0x000fe40003f44070 */
[C---:B------:R-:W-:Y:S02]  /*1350*/  ISETP.GT.U32.AND.EX P4, PT, R127.reuse, RZ, PT, P4 ;  /* 0x000000ff7f00720c */ /* 0x040fe40003f84140 */
[C---:B------:R-:W-:Y:S01]  /*1360*/  ISETP.GT.U32.AND.EX P0, PT, R127.reuse, RZ, PT, P0 ;  /* 0x000000ff7f00720c */ /* 0x040fe20003f04100 */
[----:B------:R-:W-:Y:S01]  /*1370*/  IMAD.X R68, RZ, RZ, R127, P6 ;  /* 0x000000ffff447224 */ /* 0x000fe200030e067f */
[----:B------:R-:W-:Y:S02]  /*1380*/  SEL R134, RZ, 0x4, !P4 ;  /* 0x00000004ff867807 */ /* 0x000fe40006000000 */
[----:B------:R-:W-:-:S02]  /*1390*/  ISETP.GT.U32.AND.EX P2, PT, R127, RZ, PT, P2 ;  /* 0x000000ff7f00720c */ /* 0x000fc40003f44120 */
[----:B------:R-:W-:Y:S02]  /*13a0*/  FSEL R124, R12, -INF , !P3 ;  /* 0xff8000000c7c7808 */ /* 0x000fe40005800000 */
[----:B------:R-:W-:Y:S02]  /*13b0*/  FSEL R133, R62, -INF , !P0 ;  /* 0xff8000003e857808 */ /* 0x000fe40004000000 */
[-C--:B------:R-:W-:Y:S02]  /*13c0*/  ISETP.GT.U32.AND P4, PT, R61, R112.reuse, PT ;  /* 0x000000703d00720c */ /* 0x080fe40003f84070 */
[----:B------:R-:W-:Y:S02]  /*13d0*/  ISETP.GT.U32.AND P3, PT, R13, R112, PT ;  /* 0x000000700d00720c */ /* 0x000fe40003f64070 */
[----:B------:R-:W-:Y:S02]  /*13e0*/  ISETP.GE.U32.AND P0, PT, R143, R118, PT ;  /* 0x000000768f00720c */ /* 0x000fe40003f06070 */
[----:B------:R-:W-:Y:S01]  /*13f0*/  ISETP.GT.U32.AND.EX P5, PT, R127, RZ, PT, P5 ;  /* 0x000000ff7f00720c */ /* 0x000fe20003fa4150 */
[----:B------:R-:W-:Y:S01]  /*1400*/  FMUL R72, R72, c[0x0][0x188] ;  /* 0x0000620048487a20 */ /* 0x000fe20000400000 */
[----:B------:R-:W-:Y:S01]  /*1410*/  SEL R97, RZ, 0x1fffe, !P2 ;  /* 0x0001fffeff617807 */ /* 0x000fe20005000000 */
[----:B------:R-:W-:Y:S01]  /*1420*/  FMUL R132, R63, c[0x0][0x188] ;  /* 0x000062003f847a20 */ /* 0x000fe20000400000 */
[----:B------:R-:W-:Y:S01]  /*1430*/  IADD3 R71, P2, R143, 0x11, RZ ;  /* 0x000000118f477810 */ /* 0x000fe20007f5e0ff */
[----:B---3--:R-:W-:Y:S01]  /*1440*/  HMMA.16816.F32 R12, R24, R16, RZ ;  /* 0x00000010180c723c */ /* 0x008fe200000018ff */
[----:B------:R-:W-:-:S02]  /*1450*/  ISETP.GT.U32.AND.EX P4, PT, R68, RZ, PT, P4 ;  /* 0x000000ff4400720c */ /* 0x000fc40003f84140 */
[----:B------:R-:W-:Y:S02]  /*1460*/  SEL R96, RZ, 0x1, !P5 ;  /* 0x00000001ff607807 */ /* 0x000fe40006800000 */
[C---:B------:R-:W-:Y:S02]  /*1470*/  ISETP.GE.U32.AND.EX P0, PT, R127.reuse, RZ, PT, P0 ;  /* 0x000000ff7f00720c */ /* 0x040fe40003f06100 */
[----:B------:R-:W-:Y:S02]  /*1480*/  ISETP.GT.U32.AND.EX P3, PT, R127, RZ, PT, P3 ;  /* 0x000000ff7f00720c */ /* 0x000fe40003f64130 */
[----:B------:R-:W-:Y:S02]  /*1490*/  ISETP.GT.U32.AND P5, PT, R61, R118, PT ;  /* 0x000000763d00720c */ /* 0x000fe40003fa4070 */
[----:B------:R-:W-:Y:S01]  /*14a0*/  IADD3 R69, P6, R143, 0x18, RZ ;  /* 0x000000188f457810 */ /* 0x000fe20007fde0ff */
[----:B------:R-:W-:Y:S01]  /*14b0*/  FMUL R74, R74, c[0x0][0x188] ;  /* 0x000062004a4a7a20 */ /* 0x000fe20000400000 */
[----:B------:R-:W-:Y:S01]  /*14c0*/  FSEL R128, R72, -INF , !P4 ;  /* 0xff80000048807808 */ /* 0x000fe20006000000 */
[----:B------:R-:W-:Y:S01]  /*14d0*/  IMAD.X R72, RZ, RZ, R127, P2 ;  /* 0x000000ffff487224 */ /* 0x000fe200010e067f */
[----:B------:R-:W-:-:S02]  /*14e0*/  FSEL R132, R132, -INF , !P0 ;  /* 0xff80000084847808 */ /* 0x000fc40004000000 */
[----:B------:R-:W-:Y:S01]  /*14f0*/  SEL R145, RZ, 0x7fff8, !P3 ;  /* 0x0007fff8ff917807 */ /* 0x000fe20005800000 */
[----:B------:R-:W-:Y:S01]  /*1500*/  IMAD.X R86, RZ, RZ, R127, P6 ;  /* 0x000000ffff567224 */ /* 0x000fe200030e067f */
[C---:B------:R-:W-:Y:S02]  /*1510*/  ISETP.GT.U32.AND P0, PT, R71.reuse, R112, PT ;  /* 0x000000704700720c */ /* 0x040fe40003f04070 */
[-C--:B------:R-:W-:Y:S02]  /*1520*/  ISETP.GT.U32.AND P3, PT, R71, R118.reuse, PT ;  /* 0x000000764700720c */ /* 0x080fe40003f64070 */
[----:B------:R-:W-:Y:S01]  /*1530*/  ISETP.GT.U32.AND.EX P5, PT, R68, RZ, PT, P5 ;  /* 0x000000ff4400720c */ /* 0x000fe20003fa4150 */
[----:B------:R-:W-:Y:S01]  /*1540*/  FMUL R130, R73, c[0x0][0x188] ;  /* 0x0000620049827a20 */ /* 0x000fe20000400000 */
[----:B------:R-:W-:Y:S01]  /*1550*/  ISETP.GT.U32.AND P2, PT, R69, R118, PT ;  /* 0x000000764500720c */ /* 0x000fe20003f44070 */
[----:B------:R-:W-:Y:S01]  /*1560*/  FMUL R137, R75, c[0x0][0x188] ;  /* 0x000062004b897a20 */ /* 0x000fe20000400000 */
[----:B------:R-:W-:Y:S01]  /*1570*/  ISETP.GT.U32.AND.EX P0, PT, R72, RZ, PT, P0 ;  /* 0x000000ff4800720c */ /* 0x000fe20003f04100 */
[----:B------:R-:W-:Y:S01]  /*1580*/  FMUL R22, R22, c[0x0][0x188] ;  /* 0x0000620016167a20 */ /* 0x000fe20000400000 */
[----:B------:R-:W-:-:S02]  /*1590*/  ISETP.GT.U32.AND.EX P3, PT, R72, RZ, PT, P3 ;  /* 0x000000ff4800720c */ /* 0x000fc40003f64130 */
[----:B------:R-:W-:Y:S02]  /*15a0*/  FSEL R135, R74, -INF , !P5 ;  /* 0xff8000004a877808 */ /* 0x000fe40006800000 */
[----:B------:R-:W-:Y:S02]  /*15b0*/  IADD3 R139, P5, R143, 0x19, RZ ;  /* 0x000000198f8b7810 */ /* 0x000fe40007fbe0ff */
[----:B------:R-:W-:Y:S02]  /*15c0*/  ISETP.GT.U32.AND.EX P2, PT, R86, RZ, PT, P2 ;  /* 0x000000ff5600720c */ /* 0x000fe40003f44120 */
[----:B------:R-:W-:Y:S02]  /*15d0*/  FSEL R130, R130, -INF , !P0 ;  /* 0xff80000082827808 */ /* 0x000fe40004000000 */
[----:B------:R-:W-:Y:S01]  /*15e0*/  FSEL R137, R137, -INF , !P3 ;  /* 0xff80000089897808 */ /* 0x000fe20005800000 */
[----:B------:R-:W-:Y:S01]  /*15f0*/  HMMA.16816.F32 R16, R24, R18, RZ ;  /* 0x000000121810723c */ /* 0x000fe200000018ff */
[C---:B------:R-:W-:Y:S01]  /*1600*/  ISETP.GT.U32.AND P0, PT, R139.reuse, R112, PT ;  /* 0x000000708b00720c */ /* 0x040fe20003f04070 */
[----:B------:R-:W-:Y:S01]  /*1610*/  IMAD.X R144, RZ, RZ, R127, P5 ;  /* 0x000000ffff907224 */ /* 0x000fe200028e067f */
[----:B------:R-:W-:-:S02]  /*1620*/  ISETP.GT.U32.AND P3, PT, R139, R118, PT ;  /* 0x000000768b00720c */ /* 0x000fc40003f64070 */
[----:B------:R-:W-:Y:S02]  /*1630*/  IADD3 R87, P6, R143, 0x20, RZ ;  /* 0x000000208f577810 */ /* 0x000fe40007fde0ff */
[----:B------:R-:W-:Y:S02]  /*1640*/  FSEL R139, R22, -INF , !P2 ;  /* 0xff800000168b7808 */ /* 0x000fe40005000000 */
[----:B------:R-:W-:Y:S01]  /*1650*/  SEL R22, RZ, 0x1, !P1 ;  /* 0x00000001ff167807 */ /* 0x000fe20004800000 */
[----:B------:R-:W-:Y:S01]  /*1660*/  FMUL R23, R23, c[0x0][0x188] ;  /* 0x0000620017177a20 */ /* 0x000fe20000400000 */
[----:B------:R-:W-:Y:S01]  /*1670*/  ISETP.GT.U32.AND.EX P3, PT, R144, RZ, PT, P3 ;  /* 0x000000ff9000720c */ /* 0x000fe20003f64130 */
[----:B------:R-:W-:Y:S01]  /*1680*/  IMAD.X R146, RZ, RZ, R127, P6 ;  /* 0x000000ffff927224 */ /* 0x000fe200030e067f */
[----:B------:R-:W-:Y:S01]  /*1690*/  ISETP.GT.U32.AND P5, PT, R87, R118, PT ;  /* 0x000000765700720c */ /* 0x000fe20003fa4070 */
[----:B------:R-:W-:Y:S02]  /*16a0*/  IMAD.IADD R22, R22, 0x1, R151 ;  /* 0x0000000116167824 */ /* 0x000fe400078e0297 */
[----:B------:R-:W-:Y:S01]  /*16b0*/  IMAD.IADD R96, R96, 0x1, R97 ;  /* 0x0000000160607824 */ /* 0x000fe200078e0261 */
[----:B------:R-:W-:Y:S01]  /*16c0*/  FSEL R141, R23, -INF , !P3 ;  /* 0xff800000178d7808 */ /* 0x000fe20005800000 */
[----:B------:R-:W-:Y:S01]  /*16d0*/  FMUL R14, R14, c[0x0][0x188] ;  /* 0x000062000e0e7a20 */ /* 0x000fe20000400000 */
[----:B------:R-:W-:-:S02]  /*16e0*/  ISETP.GT.U32.AND.EX P5, PT, R146, RZ, PT, P5 ;  /* 0x000000ff9200720c */ /* 0x000fc40003fa4150 */
[----:B------:R-:W-:Y:S02]  /*16f0*/  LOP3.LUT R23, R98, 0x3, RZ, 0xc0, !PT ;  /* 0x0000000362177812 */ /* 0x000fe400078ec0ff */
[----:B------:R-:W-:Y:S01]  /*1700*/  LOP3.LUT R140, R22, 0x3, RZ, 0xc0, !PT ;  /* 0x00000003168c7812 */ /* 0x000fe200078ec0ff */
[----:B0-----:R-:W-:Y:S01]  /*1710*/  HMMA.16816.F32 R60, R24, R64, RZ ;  /* 0x00000040183c723c */ /* 0x001fe200000018ff */
[----:B------:R-:W-:Y:S02]  /*1720*/  LOP3.LUT R22, R96, 0x3, RZ, 0xc0, !PT ;  /* 0x0000000360167812 */ /* 0x000fe400078ec0ff */
[----:B------:R-:W-:Y:S02]  /*1730*/  IADD3 R155, P2, R143, 0x21, RZ ;  /* 0x000000218f9b7810 */ /* 0x000fe40007f5e0ff */
[----:B------:R-:W-:-:S03]  /*1740*/  IADD3 R23, R23, R147, R136 ;  /* 0x0000009317177210 */ /* 0x000fc60007ffe088 */
[----:B------:R-:W-:Y:S01]  /*1750*/  HMMA.16816.F32 R96, R24, R92, RZ ;  /* 0x0000005c1860723c */ /* 0x000fe200000018ff */
[----:B------:R-:W-:-:S06]  /*1760*/  ISETP.GT.U32.AND P6, PT, R155, R118, PT ;  /* 0x000000769b00720c */ /* 0x000fcc0003fc4070 */
[----:B------:R-:W-:Y:S02]  /*1770*/  FSEL R93, R14, -INF , !P5 ;  /* 0xff8000000e5d7808 */ /* 0x000fe40006800000 */
[----:B------:R-:W-:Y:S01]  /*1780*/  IADD3 R147, P5, R143, 0x28, RZ ;  /* 0x000000288f937810 */ /* 0x000fe20007fbe0ff */
[--C-:B------:R-:W-:Y:S02]  /*1790*/  IMAD.X R92, RZ, RZ, R127.reuse, P2 ;  /* 0x000000ffff5c7224 */ /* 0x100fe400010e067f */
[----:B------:R-:W-:Y:S02]  /*17a0*/  FMUL R15, R15, c[0x0][0x188] ;  /* 0x000062000f0f7a20 */ /* 0x000fe40000400000 */
[----:B------:R-:W-:Y:S01]  /*17b0*/  IMAD.X R142, RZ, RZ, R127, P5 ;  /* 0x000000ffff8e7224 */ /* 0x000fe200028e067f */
[----:B------:R-:W-:Y:S01]  /*17c0*/  ISETP.GT.U32.AND P5, PT, R147, R118, PT ;  /* 0x000000769300720c */ /* 0x000fe20003fa4070 */
[----:B------:R-:W-:Y:S01]  /*17d0*/  FMUL R18, R18, c[0x0][0x188] ;  /* 0x0000620012127a20 */ /* 0x000fe20000400000 */
[----:B------:R-:W-:-:S02]  /*17e0*/  ISETP.GT.U32.AND.EX P6, PT, R92, RZ, PT, P6 ;  /* 0x000000ff5c00720c */ /* 0x000fc40003fc4160 */
[----:B------:R-:W-:Y:S02]  /*17f0*/  ISETP.GT.U32.AND.EX P5, PT, R142, RZ, PT, P5 ;  /* 0x000000ff8e00720c */ /* 0x000fe40003fa4150 */
[----:B------:R-:W-:Y:S01]  /*1800*/  ISETP.GT.U32.AND P3, PT, R155, R112, PT ;  /* 0x000000709b00720c */ /* 0x000fe20003f64070 */
[----:B------:R-:W-:Y:S01]  /*1810*/  HMMA.16816.F32 R64, R24, R66, RZ ;  /* 0x000000421840723c */ /* 0x000fe200000018ff */
[----:B------:R-:W-:Y:S02]  /*1820*/  IADD3 R138, R140, R149, R138 ;  /* 0x000000958c8a7210 */ /* 0x000fe40007ffe08a */
[----:B------:R-:W-:Y:S02]  /*1830*/  FSEL R155, R15, -INF , !P6 ;  /* 0xff8000000f9b7808 */ /* 0x000fe40007000000 */
[C---:B------:R-:W-:Y:S02]  /*1840*/  IADD3 R149, P2, R143.reuse, 0x29, RZ ;  /* 0x000000298f957810 */ /* 0x040fe40007f5e0ff */
[----:B------:R-:W-:-:S02]  /*1850*/  IADD3 R183, P6, R143, 0x30, RZ ;  /* 0x000000308fb77810 */ /* 0x000fc40007fde0ff */
[----:B------:R-:W-:Y:S02]  /*1860*/  FSEL R151, R18, -INF , !P5 ;  /* 0xff80000012977808 */ /* 0x000fe40006800000 */
[----:B------:R-:W-:Y:S01]  /*1870*/  IADD3 R161, P5, R143, 0x31, RZ ;  /* 0x000000318fa17810 */ /* 0x000fe20007fbe0ff */
[--C-:B------:R-:W-:Y:S01]  /*1880*/  IMAD.X R140, RZ, RZ, R127.reuse, P2 ;  /* 0x000000ffff8c7224 */ /* 0x100fe200010e067f */
[----:B------:R-:W-:Y:S01]  /*1890*/  IADD3 R22, R22, R145, R134 ;  /* 0x0000009116167210 */ /* 0x000fe20007ffe086 */
[--C-:B------:R-:W-:Y:S01]  /*18a0*/  IMAD.X R148, RZ, RZ, R127.reuse, P6 ;  /* 0x000000ffff947224 */ /* 0x100fe200030e067f */
[-C--:B------:R-:W-:Y:S01]  /*18b0*/  ISETP.GT.U32.AND P2, PT, R149, R118.reuse, PT ;  /* 0x000000769500720c */ /* 0x080fe20003f44070 */
[----:B------:R-:W-:Y:S01]  /*18c0*/  IMAD.X R134, RZ, RZ, R127, P5 ;  /* 0x000000ffff867224 */ /* 0x000fe200028e067f */
[----:B------:R-:W-:Y:S02]  /*18d0*/  ISETP.GT.U32.AND P6, PT, R183, R118, PT ;  /* 0x00000076b700720c */ /* 0x000fe40003fc4070 */
[----:B------:R-:W-:Y:S01]  /*18e0*/  ISETP.GT.U32.AND P4, PT, R69, R112, PT ;  /* 0x000000704500720c */ /* 0x000fe20003f84070 */
[----:B------:R-:W-:Y:S01]  /*18f0*/  FMUL R19, R19, c[0x0][0x188] ;  /* 0x0000620013137a20 */ /* 0x000fe20000400000 */
[----:B------:R-:W-:Y:S01]  /*1900*/  ISETP.GT.U32.AND P5, PT, R161, R118, PT ;  /* 0x00000076a100720c */ /* 0x000fe20003fa4070 */
[----:B------:R-:W-:Y:S01]  /*1910*/  FMUL R62, R62, c[0x0][0x188] ;  /* 0x000062003e3e7a20 */ /* 0x000fe20000400000 */
[----:B------:R-:W-:Y:S01]  /*1920*/  HMMA.16816.F32 R68, R24, R76, RZ ;  /* 0x0000004c1844723c */ /* 0x000fe200000018ff */
[----:B------:R-:W-:Y:S01]  /*1930*/  FMUL R20, R20, c[0x0][0x188] ;  /* 0x0000620014147a20 */ /* 0x000fe20000400000 */
[----:B------:R-:W-:Y:S01]  /*1940*/  ISETP.GT.U32.AND.EX P2, PT, R140, RZ, PT, P2 ;  /* 0x000000ff8c00720c */ /* 0x000fe20003f44120 */
[----:B------:R-:W-:Y:S01]  /*1950*/  FMUL R63, R63, c[0x0][0x188] ;  /* 0x000062003f3f7a20 */ /* 0x000fe20000400000 */
[----:B------:R-:W-:-:S02]  /*1960*/  ISETP.GT.U32.AND.EX P6, PT, R148, RZ, PT, P6 ;  /* 0x000000ff9400720c */ /* 0x000fc40003fc4160 */
[----:B------:R-:W-:Y:S02]  /*1970*/  ISETP.GT.U32.AND.EX P4, PT, R86, RZ, PT, P4 ;  /* 0x000000ff5600720c */ /* 0x000fe40003f84140 */
[----:B------:R-:W-:Y:S01]  /*1980*/  HMMA.16816.F32 R72, R24, R78, RZ ;  /* 0x0000004e1848723c */ /* 0x000fe200000018ff */
[----:B------:R-:W-:Y:S02]  /*1990*/  ISETP.GT.U32.AND.EX P5, PT, R134, RZ, PT, P5 ;  /* 0x000000ff8600720c */ /* 0x000fe40003fa4150 */
[----:B------:R-:W-:Y:S02]  /*19a0*/  FSEL R145, R19, -INF , !P2 ;  /* 0xff80000013917808 */ /* 0x000fe40005000000 */
[----:B------:R-:W-:-:S03]  /*19b0*/  FSEL R153, R62, -INF , !P6 ;  /* 0xff8000003e997808 */ /* 0x000fc60007000000 */
[C---:B------:R-:W-:Y:S01]  /*19c0*/  HMMA.16816.F32 R76, R24.reuse, R82, RZ ;  /* 0x00000052184c723c */ /* 0x040fe200000018ff */
[----:B------:R-:W-:Y:S02]  /*19d0*/  FSEL R20, R20, -INF , !P4 ;  /* 0xff80000014147808 */ /* 0x000fe40006000000 */
[----:B------:R-:W-:Y:S02]  /*19e0*/  IADD3 R181, P2, R143, 0x38, RZ ;  /* 0x000000388fb57810 */ /* 0x000fe40007f5e0ff */
[-C--:B------:R-:W-:Y:S02]  /*19f0*/  ISETP.GT.U32.AND P6, PT, R147, R112.reuse, PT ;  /* 0x000000709300720c */ /* 0x080fe40003fc4070 */
[----:B------:R-:W-:Y:S02]  /*1a00*/  ISETP.GT.U32.AND P4, PT, R87, R112, PT ;  /* 0x000000705700720c */ /* 0x000fe40003f84070 */
[----:B------:R-:W-:Y:S01]  /*1a10*/  FSEL R147, R63, -INF , !P5 ;  /* 0xff8000003f937808 */ /* 0x000fe20006800000 */
[----:B------:R-:W-:Y:S01]  /*1a20*/  HMMA.16816.F32 R84, R24, R88, RZ ;  /* 0x000000581854723c */ /* 0x000fe200000018ff */
[----:B------:R-:W-:Y:S01]  /*1a30*/  IADD3 R179, P5, R143, 0x39, RZ ;  /* 0x000000398fb37810 */ /* 0x000fe20007fbe0ff */
[----:B------:R-:W-:-:S06]  /*1a40*/  FMUL R66, R66, c[0x0][0x188] ;  /* 0x0000620042427a20 */ /* 0x000fcc0000400000 */
[----:B------:R-:W-:Y:S01]  /*1a50*/  HMMA.16816.F32 R80, R24, R80, RZ ;  /* 0x000000501850723c */ /* 0x000fe200000018ff */
[----:B------:R-:W-:Y:S01]  /*1a60*/  IMAD.X R136, RZ, RZ, R127, P5 ;  /* 0x000000ffff887224 */ /* 0x000fe200028e067f */
[----:B------:R-:W-:-:S06]  /*1a70*/  ISETP.GT.U32.AND P5, PT, R179, R118, PT ;  /* 0x00000076b300720c */ /* 0x000fcc0003fa4070 */
[----:B------:R-:W-:Y:S01]  /*1a80*/  HMMA.16816.F32 R88, R24, R90, RZ ;  /* 0x0000005a1858723c */ /* 0x000fe200000018ff */
[----:B------:R-:W-:-:S07]  /*1a90*/  FMUL R67, R67, c[0x0][0x188] ;  /* 0x0000620043437a20 */ /* 0x000fce0000400000 */
[----:B------:R-:W-:Y:S07]  /*1aa0*/  HMMA.16816.F32 R24, R24, R94, RZ ;  /* 0x0000005e1818723c */ /* 0x000fee00000018ff */
[----:B------:R-:W-:Y:S01]  /*1ab0*/  IMAD.X R94, RZ, RZ, R127, P2 ;  /* 0x000000ffff5e7224 */ /* 0x000fe200010e067f */
[----:B------:R-:W-:Y:S02]  /*1ac0*/  ISETP.GT.U32.AND P2, PT, R181, R118, PT ;  /* 0x00000076b500720c */ /* 0x000fe40003f44070 */
[----:B------:R-:W-:-:S02]  /*1ad0*/  ISETP.GT.U32.AND.EX P5, PT, R136, RZ, PT, P5 ;  /* 0x000000ff8800720c */ /* 0x000fc40003fa4150 */
[----:B------:R-:W-:Y:S02]  /*1ae0*/  ISETP.GT.U32.AND.EX P2, PT, R94, RZ, PT, P2 ;  /* 0x000000ff5e00720c */ /* 0x000fe40003f44120 */
[----:B------:R-:W-:Y:S02]  /*1af0*/  LOP3.LUT R163, R143, 0x59, RZ, 0xfc, !PT ;  /* 0x000000598fa37812 */ /* 0x000fe400078efcff */
[----:B------:R-:W-:Y:S02]  /*1b00*/  FSEL R95, R66, -INF , !P2 ;  /* 0xff800000425f7808 */ /* 0x000fe40005000000 */
[----:B------:R-:W-:Y:S02]  /*1b10*/  ISETP.GT.U32.AND P2, PT, R149, R112, PT ;  /* 0x000000709500720c */ /* 0x000fe40003f44070 */
[----:B------:R-:W-:Y:S02]  /*1b20*/  FSEL R149, R67, -INF , !P5 ;  /* 0xff80000043957808 */ /* 0x000fe40006800000 */
[----:B------:R-:W-:Y:S01]  /*1b30*/  ISETP.GT.U32.AND P5, PT, R163, R118, PT ;  /* 0x00000076a300720c */ /* 0x000fe20003fa4070 */
[----:B------:R-:W-:Y:S01]  /*1b40*/  FMUL R15, R79, c[0x0][0x188] ;  /* 0x000062004f0f7a20 */ /* 0x000fe20000400000 */
[----:B------:R-:W-:Y:S01]  /*1b50*/  LOP3.LUT R138, R138, 0xf, RZ, 0xc0, !PT ;  /* 0x0000000f8a8a7812 */ /* 0x000fe200078ec0ff */
[----:B------:R-:W-:Y:S01]  /*1b60*/  IMAD.SHL.U32 R14, R22, 0x100, RZ ;  /* 0x00000100160e7824 */ /* 0x000fe200078e00ff */
[----:B------:R-:W-:-:S02]  /*1b70*/  ISETP.GT.U32.AND.EX P5, PT, R127, RZ, PT, P5 ;  /* 0x000000ff7f00720c */ /* 0x000fc40003fa4150 */
[----:B------:R-:W-:Y:S02]  /*1b80*/  LOP3.LUT R175, R143, 0x58, RZ, 0xfc, !PT ;  /* 0x000000588faf7812 */ /* 0x000fe400078efcff */
[----:B------:R-:W-:Y:S01]  /*1b90*/  FSEL R15, R15, -INF , !P5 ;  /* 0xff8000000f0f7808 */ /* 0x000fe20006800000 */
[----:B------:R-:W-:Y:S01]  /*1ba0*/  IMAD R138, R157, 0x10, R138 ;  /* 0x000000109d8a7824 */ /* 0x000fe200078e028a */
[----:B------:R-:W-:Y:S02]  /*1bb0*/  LOP3.LUT R14, R14, 0xf00, RZ, 0xe2, !PT ;  /* 0x00000f000e0e7812 */ /* 0x000fe400078ee2ff */
[----:B------:R-:W-:Y:S01]  /*1bc0*/  ISETP.GT.U32.AND P5, PT, R175, R118, PT ;  /* 0x00000076af00720c */ /* 0x000fe20003fa4070 */
[----:B------:R-:W-:Y:S01]  /*1bd0*/  FMUL R19, R78, c[0x0][0x188] ;  /* 0x000062004e137a20 */ /* 0x000fe20000400000 */
[----:B------:R-:W-:Y:S01]  /*1be0*/  LOP3.LUT R177, R143, 0x51, RZ, 0xfc, !PT ;  /* 0x000000518fb17812 */ /* 0x000fe200078efcff */
[----:B------:R-:W-:Y:S01]  /*1bf0*/  IMAD R14, R23, 0x1000, R14 ;  /* 0x00001000170e7824 */ /* 0x000fe200078e020e */
[----:B------:R-:W-:-:S02]  /*1c00*/  ISETP.GT.U32.AND.EX P5, PT, R127, RZ, PT, P5 ;  /* 0x000000ff7f00720c */ /* 0x000fc40003fa4150 */
[----:B------:R-:W-:Y:S02]  /*1c10*/  LOP3.LUT R23, R138, 0xff, RZ, 0xc0, !PT ;  /* 0x000000ff8a177812 */ /* 0x000fe400078ec0ff */
[----:B------:R-:W-:Y:S02]  /*1c20*/  FMNMX R18, R133, R132, !PT ;  /* 0x0000008485127209 */ /* 0x000fe40007800000 */
[----:B------:R-:W-:Y:S02]  /*1c30*/  FSEL R19, R19, -INF , !P5 ;  /* 0xff80000013137808 */ /* 0x000fe40006800000 */
[----:B------:R-:W-:Y:S01]  /*1c40*/  ISETP.GT.U32.AND P5, PT, R177, R118, PT ;  /* 0x00000076b100720c */ /* 0x000fe20003fa4070 */
[----:B------:R-:W-:Y:S01]  /*1c50*/  IMAD.IADD R14, R14, 0x1, R23 ;  /* 0x000000010e0e7824 */ /* 0x000fe200078e0217 */
[----:B------:R-:W-:Y:S01]  /*1c60*/  FMNMX R18, R131, R18, !PT ;  /* 0x0000001283127209 */ /* 0x000fe20007800000 */
[----:B------:R-:W-:Y:S01]  /*1c70*/  FMUL R23, R83, c[0x0][0x188] ;  /* 0x0000620053177a20 */ /* 0x000fe20000400000 */
[----:B------:R-:W-:-:S02]  /*1c80*/  ISETP.GT.U32.AND.EX P5, PT, R127, RZ, PT, P5 ;  /* 0x000000ff7f00720c */ /* 0x000fc40003fa4150 */
[----:B------:R-:W-:Y:S02]  /*1c90*/  LOP3.LUT R165, R143, 0x50, RZ, 0xfc, !PT ;  /* 0x000000508fa57812 */ /* 0x000fe400078efcff */
[----:B------:R-:W-:Y:S02]  /*1ca0*/  FMNMX R18, R129, R18, !PT ;  /* 0x0000001281127209 */ /* 0x000fe40007800000 */
[----:B------:R-:W-:Y:S02]  /*1cb0*/  FSEL R23, R23, -INF , !P5 ;  /* 0xff80000017177808 */ /* 0x000fe40006800000 */
[----:B------:R-:W-:Y:S02]  /*1cc0*/  ISETP.GT.U32.AND P5, PT, R165, R118, PT ;  /* 0x00000076a500720c */ /* 0x000fe40003fa4070 */
[----:B------:R-:W-:Y:S01]  /*1cd0*/  FMNMX R18, R135, R18, !PT ;  /* 0x0000001287127209 */ /* 0x000fe20007800000 */
[----:B------:R-:W-:Y:S01]  /*1ce0*/  FMUL R63, R82, c[0x0][0x188] ;  /* 0x00006200523f7a20 */ /* 0x000fe20000400000 */
[----:B------:R-:W-:-:S02]  /*1cf0*/  ISETP.GT.U32.AND.EX P5, PT, R127, RZ, PT, P5 ;  /* 0x000000ff7f00720c */ /* 0x000fc40003fa4150 */
[----:B------:R-:W-:Y:S02]  /*1d00*/  FMNMX R18, R137, R18, !PT ;  /* 0x0000001289127209 */ /* 0x000fe40007800000 */
[----:B------:R-:W-:Y:S02]  /*1d10*/  LOP3.LUT R167, R143, 0x49, RZ, 0xfc, !PT ;  /* 0x000000498fa77812 */ /* 0x000fe400078efcff */
[----:B------:R-:W-:Y:S02]  /*1d20*/  FSEL R63, R63, -INF , !P5 ;  /* 0xff8000003f3f7808 */ /* 0x000fe40006800000 */
[----:B------:R-:W-:Y:S02]  /*1d30*/  FMNMX R18, R139, R18, !PT ;  /* 0x000000128b127209 */ /* 0x000fe40007800000 */
[----:B------:R-:W-:Y:S01]  /*1d40*/  ISETP.GT.U32.AND P5, PT, R167, R118, PT ;  /* 0x00000076a700720c */ /* 0x000fe20003fa4070 */
[----:B------:R-:W-:Y:S01]  /*1d50*/  FMUL R67, R75, c[0x0][0x188] ;  /* 0x000062004b437a20 */ /* 0x000fe20000400000 */
[----:B------:R-:W-:-:S02]  /*1d60*/  FMNMX R18, R141, R18, !PT ;  /* 0x000000128d127209 */ /* 0x000fc40007800000 */
[----:B------:R-:W-:Y:S02]  /*1d70*/  ISETP.GT.U32.AND.EX P5, PT, R127, RZ, PT, P5 ;  /* 0x000000ff7f00720c */ /* 0x000fe40003fa4150 */
[----:B------:R-:W-:Y:S02]  /*1d80*/  LOP3.LUT R171, R143, 0x48, RZ, 0xfc, !PT ;  /* 0x000000488fab7812 */ /* 0x000fe400078efcff */
[----:B------:R-:W-:Y:S02]  /*1d90*/  FMNMX R18, R93, R18, !PT ;  /* 0x000000125d127209 */ /* 0x000fe40007800000 */
[----:B------:R-:W-:Y:S02]  /*1da0*/  FSEL R67, R67, -INF , !P5 ;  /* 0xff80000043437808 */ /* 0x000fe40006800000 */
[----:B------:R-:W-:Y:S01]  /*1db0*/  ISETP.GT.U32.AND P5, PT, R171, R118, PT ;  /* 0x00000076ab00720c */ /* 0x000fe20003fa4070 */
[----:B------:R-:W-:Y:S01]  /*1dc0*/  FMUL R74, R74, c[0x0][0x188] ;  /* 0x000062004a4a7a20 */ /* 0x000fe20000400000 */
[----:B------:R-:W-:-:S02]  /*1dd0*/  FMNMX R18, R155, R18, !PT ;  /* 0x000000129b127209 */ /* 0x000fc40007800000 */
[----:B------:R-:W-:Y:S02]  /*1de0*/  ISETP.GT.U32.AND.EX P5, PT, R127, RZ, PT, P5 ;  /* 0x000000ff7f00720c */ /* 0x000fe40003fa4150 */
[----:B------:R-:W-:Y:S02]  /*1df0*/  LOP3.LUT R169, R143, 0x41, RZ, 0xfc, !PT ;  /* 0x000000418fa97812 */ /* 0x000fe400078efcff */
[----:B------:R-:W-:Y:S02]  /*1e00*/  FMNMX R18, R151, R18, !PT ;  /* 0x0000001297127209 */ /* 0x000fe40007800000 */
[----:B------:R-:W-:Y:S02]  /*1e10*/  FSEL R75, R74, -INF , !P5 ;  /* 0xff8000004a4b7808 */ /* 0x000fe40006800000 */
[----:B------:R-:W-:Y:S02]  /*1e20*/  ISETP.GT.U32.AND P5, PT, R169, R118, PT ;  /* 0x00000076a900720c */ /* 0x000fe40003fa4070 */
        /* <DEDUP_REMOVED lines=11> */
[----:B------:R-:W-:Y:S02]  /*1ee0*/  FSEL R159, R159, -INF , !P5 ;  /* 0xff8000009f9f7808 */ /* 0x000fe40006800000 */
[----:B------:R-:W-:-:S04]  /*1ef0*/  FMNMX R18, R149, R18, !PT ;  /* 0x0000001295127209 */ /* 0x000fc80007800000 */
[----:B------:R-:W-:-:S04]  /*1f00*/  FMNMX R18, R159, R18, !PT ;  /* 0x000000129f127209 */ /* 0x000fc80007800000 */
[----:B------:R-:W-:Y:S02]  /*1f10*/  FMNMX R18, R143, R18, !PT ;  /* 0x000000128f127209 */ /* 0x000fe40007800000 */
[----:B------:R-:W-:Y:S02]  /*1f20*/  LOP3.LUT R70, R14, 0xffff, RZ, 0xc0, !PT ;  /* 0x0000ffff0e467812 */ /* 0x000fe400078ec0ff */
[----:B------:R-:W-:Y:S02]  /*1f30*/  FMNMX R18, R75, R18, !PT ;  /* 0x000000124b127209 */ /* 0x000fe40007800000 */
[----:B------:R-:W-:Y:S02]  /*1f40*/  SHF.R.U32.HI R14, RZ, 0xd, R70 ;  /* 0x0000000dff0e7819 */ /* 0x000fe40000011646 */
[----:B------:R-:W-:Y:S01]  /*1f50*/  FMNMX R18, R67, R18, !PT ;  /* 0x0000001243127209 */ /* 0x000fe20007800000 */
[----:B------:R-:W-:Y:S01]  /*1f60*/  FMUL R71, R86, c[0x0][0x188] ;  /* 0x0000620056477a20 */ /* 0x000fe20000400000 */
[----:B------:R-:W-:-:S02]  /*1f70*/  LOP3.LUT P5, RZ, R14, 0x1, RZ, 0xc0, !PT ;  /* 0x000000010eff7812 */ /* 0x000fc400078ac0ff */
[----:B------:R-:W-:Y:S02]  /*1f80*/  FMNMX R18, R63, R18, !PT ;  /* 0x000000123f127209 */ /* 0x000fe40007800000 */
[--C-:B------:R-:W-:Y:S02]  /*1f90*/  SHF.R.U32.HI R14, RZ, 0xc, R70.reuse ;  /* 0x0000000cff0e7819 */ /* 0x100fe40000011646 */
[----:B------:R-:W-:Y:S01]  /*1fa0*/  FMNMX R18, R23, R18, !PT ;  /* 0x0000001217127209 */ /* 0x000fe20007800000 */
[----:B------:R-:W-:Y:S01]  /*1fb0*/  FMUL R79, R87, c[0x0][0x188] ;  /* 0x00006200574f7a20 */ /* 0x000fe20000400000 */
[----:B------:R-:W-:Y:S02]  /*1fc0*/  FSEL R71, R71, -INF , !P5 ;  /* 0xff80000047477808 */ /* 0x000fe40006800000 */
[----:B------:R-:W-:Y:S02]  /*1fd0*/  LOP3.LUT P5, RZ, R14, 0x1, RZ, 0xc0, !PT ;  /* 0x000000010eff7812 */ /* 0x000fe400078ac0ff */
[----:B------:R-:W-:-:S02]  /*1fe0*/  SHF.R.U32.HI R14, RZ, 0x9, R70 ;  /* 0x00000009ff0e7819 */ /* 0x000fc40000011646 */
[----:B------:R-:W-:Y:S01]  /*1ff0*/  FMNMX R18, R19, R18, !PT ;  /* 0x0000001213127209 */ /* 0x000fe20007800000 */
[----:B------:R-:W-:Y:S01]  /*2000*/  FMUL R83, R90, c[0x0][0x188] ;  /* 0x000062005a537a20 */ /* 0x000fe20000400000 */
[----:B------:R-:W-:Y:S02]  /*2010*/  FSEL R79, R79, -INF , !P5 ;  /* 0xff8000004f4f7808 */ /* 0x000fe40006800000 */
[----:B------:R-:W-:Y:S02]  /*2020*/  LOP3.LUT P5, RZ, R14, 0x1, RZ, 0xc0, !PT ;  /* 0x000000010eff7812 */ /* 0x000fe400078ac0ff */
[----:B------:R-:W-:Y:S02]  /*2030*/  FMNMX R18, R15, R18, !PT ;  /* 0x000000120f127209 */ /* 0x000fe40007800000 */
[----:B------:R-:W-:Y:S01]  /*2040*/  SHF.R.U32.HI R14, RZ, 0x8, R70 ;  /* 0x00000008ff0e7819 */ /* 0x000fe20000011646 */
[----:B------:R-:W-:Y:S01]  /*2050*/  FMUL R87, R91, c[0x0][0x188] ;  /* 0x000062005b577a20 */ /* 0x000fe20000400000 */
[----:B------:R-:W-:-:S02]  /*2060*/  FSEL R83, R83, -INF , !P5 ;  /* 0xff80000053537808 */ /* 0x000fc40006800000 */
[----:B------:R-:W-:Y:S02]  /*2070*/  FMNMX R18, R71, R18, !PT ;  /* 0x0000001247127209 */ /* 0x000fe40007800000 */
[----:B------:R-:W-:Y:S02]  /*2080*/  LOP3.LUT P5, RZ, R14, 0x1, RZ, 0xc0, !PT ;  /* 0x000000010eff7812 */ /* 0x000fe400078ac0ff */
[----:B------:R-:W-:Y:S01]  /*2090*/  SHF.R.U32.HI R14, RZ, 0x5, R70 ;  /* 0x00000005ff0e7819 */ /* 0x000fe20000011646 */
[----:B------:R-:W-:Y:S01]  /*20a0*/  FMUL R91, R98, c[0x0][0x188] ;  /* 0x00006200625b7a20 */ /* 0x000fe20000400000 */
[----:B------:R-:W-:Y:S02]  /*20b0*/  FMNMX R18, R79, R18, !PT ;  /* 0x000000124f127209 */ /* 0x000fe40007800000 */
[----:B------:R-:W-:Y:S02]  /*20c0*/  FSEL R87, R87, -INF , !P5 ;  /* 0xff80000057577808 */ /* 0x000fe40006800000 */
[----:B------:R-:W-:-:S02]  /*20d0*/  LOP3.LUT P5, RZ, R14, 0x1, RZ, 0xc0, !PT ;  /* 0x000000010eff7812 */ /* 0x000fc400078ac0ff */
[--C-:B------:R-:W-:Y:S02]  /*20e0*/  SHF.R.U32.HI R14, RZ, 0x4, R70.reuse ;  /* 0x00000004ff0e7819 */ /* 0x100fe40000011646 */
[----:B------:R-:W-:Y:S01]  /*20f0*/  FMNMX R18, R83, R18, !PT ;  /* 0x0000001253127209 */ /* 0x000fe20007800000 */
[----:B------:R-:W-:Y:S01]  /*2100*/  FMUL R99, R99, c[0x0][0x188] ;  /* 0x0000620063637a20 */ /* 0x000fe20000400000 */
[----:B------:R-:W-:Y:S02]  /*2110*/  FSEL R91, R91, -INF , !P5 ;  /* 0xff8000005b5b7808 */ /* 0x000fe40006800000 */
[----:B------:R-:W-:Y:S02]  /*2120*/  LOP3.LUT P5, RZ, R14, 0x1, RZ, 0xc0, !PT ;  /* 0x000000010eff7812 */ /* 0x000fe400078ac0ff */
[----:B------:R-:W-:Y:S02]  /*2130*/  SHF.R.U32.HI R14, RZ, 0x1, R70 ;  /* 0x00000001ff0e7819 */ /* 0x000fe40000011646 */
[----:B------:R-:W-:Y:S01]  /*2140*/  FMNMX R18, R87, R18, !PT ;  /* 0x0000001257127209 */ /* 0x000fe20007800000 */
[----:B------:R-:W-:Y:S01]  /*2150*/  FMUL R26, R26, c[0x0][0x188] ;  /* 0x000062001a1a7a20 */ /* 0x000fe20000400000 */
[----:B------:R-:W-:-:S02]  /*2160*/  FSEL R99, R99, -INF , !P5 ;  /* 0xff80000063637808 */ /* 0x000fc40006800000 */
[----:B------:R-:W-:Y:S02]  /*2170*/  LOP3.LUT P5, RZ, R14, 0x1, RZ, 0xc0, !PT ;  /* 0x000000010eff7812 */ /* 0x000fe400078ac0ff */
[----:B------:R-:W-:Y:S01]  /*2180*/  FMNMX R18, R91, R18, !PT ;  /* 0x000000125b127209 */ /* 0x000fe20007800000 */
[----:B------:R-:W-:Y:S01]  /*2190*/  FMUL R157, R27, c[0x0][0x188] ;  /* 0x000062001b9d7a20 */ /* 0x000fe20000400000 */
[----:B------:R-:W-:Y:S02]  /*21a0*/  FSEL R27, R26, -INF , !P5 ;  /* 0xff8000001a1b7808 */ /* 0x000fe40006800000 */
[----:B------:R-:W-:Y:S02]  /*21b0*/  FMNMX R18, R99, R18, !PT ;  /* 0x0000001263127209 */ /* 0x000fe40007800000 */
[----:B------:R-:W-:Y:S02]  /*21c0*/  FSEL R157, R157, -INF , !P1 ;  /* 0xff8000009d9d7808 */ /* 0x000fe40004800000 */
[----:B------:R-:W-:-:S04]  /*21d0*/  FMNMX R18, R27, R18, !PT ;  /* 0x000000121b127209 */ /* 0x000fc80007800000 */
[----:B------:R-:W-:Y:S02]  /*21e0*/  FMNMX R26, R157, R18, !PT ;  /* 0x000000129d1a7209 */ /* 0x000fe40007800000 */
[----:B------:R-:W-:-:S03]  /*21f0*/  ISETP.GT.U32.AND P1, PT, R161, R112, PT ;  /* 0x00000070a100720c */ /* 0x000fc60003f24070 */
[----:B------:R-:W0:Y:S01]  /*2200*/  SHFL.BFLY PT, R161, R26, 0x2, 0x1f ;  /* 0x0c401f001aa17f89 */ /* 0x000e2200000e0000 */
[----:B------:R-:W-:Y:S01]  /*2210*/  FMUL R21, R21, c[0x0][0x188] ;  /* 0x0000620015157a20 */ /* 0x000fe20000400000 */
[----:B------:R-:W-:Y:S01]  /*2220*/  ISETP.GT.U32.AND.EX P0, PT, R144, RZ, PT, P0 ;  /* 0x000000ff9000720c */ /* 0x000fe20003f04100 */
[----:B------:R-:W-:Y:S01]  /*2230*/  FMUL R13, R13, c[0x0][0x188] ;  /* 0x000062000d0d7a20 */ /* 0x000fe20000400000 */
[----:B------:R-:W-:Y:S01]  /*2240*/  ISETP.GT.U32.AND.EX P3, PT, R92, RZ, PT, P3 ;  /* 0x000000ff5c00720c */ /* 0x000fe20003f64130 */
[----:B------:R-:W-:Y:S01]  /*2250*/  FMUL R18, R16, c[0x0][0x188] ;  /* 0x0000620010127a20 */ /* 0x000fe20000400000 */
[----:B------:R-:W-:Y:S01]  /*2260*/  ISETP.GT.U32.AND.EX P6, PT, R142, RZ, PT, P6 ;  /* 0x000000ff8e00720c */ /* 0x000fe20003fc4160 */
[----:B------:R-:W-:Y:S01]  /*2270*/  FMUL R17, R17, c[0x0][0x188] ;  /* 0x0000620011117a20 */ /* 0x000fe20000400000 */
[----:B------:R-:W-:Y:S01]  /*2280*/  ISETP.GT.U32.AND.EX P2, PT, R140, RZ, PT, P2 ;  /* 0x000000ff8c00720c */ /* 0x000fe20003f44120 */
[----:B------:R-:W-:Y:S01]  /*2290*/  FMUL R14, R12, c[0x0][0x188] ;  /* 0x000062000c0e7a20 */ /* 0x000fe20000400000 */
[----:B------:R-:W-:-:S02]  /*22a0*/  ISETP.GT.U32.AND.EX P4, PT, R146, RZ, PT, P4 ;  /* 0x000000ff9200720c */ /* 0x000fc40003f84140 */
[----:B------:R-:W-:Y:S02]  /*22b0*/  FSEL R12, R21, -INF , !P0 ;  /* 0xff800000150c7808 */ /* 0x000fe40004000000 */
[----:B------:R-:W-:Y:S02]  /*22c0*/  FSEL R16, R13, -INF , !P3 ;  /* 0xff8000000d107808 */ /* 0x000fe40005800000 */
[-C--:B------:R-:W-:Y:S01]  /*22d0*/  ISETP.GT.U32.AND P0, PT, R181, R112.reuse, PT ;  /* 0x00000070b500720c */ /* 0x080fe20003f04070 */
[----:B------:R-:W-:Y:S01]  /*22e0*/  IMAD.WIDE R180, R107, 0x2, R48 ;  /* 0x000000026bb47825 */ /* 0x000fe200078e0230 */
[-C--:B------:R-:W-:Y:S02]  /*22f0*/  ISETP.GT.U32.AND P3, PT, R163, R112.reuse, PT ;  /* 0x00000070a300720c */ /* 0x080fe40003f64070 */
[----:B------:R-:W-:Y:S01]  /*2300*/  FSEL R18, R18, -INF , !P6 ;  /* 0xff80000012127808 */ /* 0x000fe20007000000 */
[----:B------:R-:W-:Y:S01]  /*2310*/  IMAD.WIDE R162, R107, 0x2, R56 ;  /* 0x000000026ba27825 */ /* 0x000fe200078e0238 */
[-C--:B------:R-:W-:Y:S01]  /*2320*/  ISETP.GT.U32.AND P6, PT, R175, R112.reuse, PT ;  /* 0x00000070af00720c */ /* 0x080fe20003fc4070 */
[----:B------:R-:W2:Y:S01]  /*2330*/  LDG.E.U16 R82, [R180.64] ;  /* 0x00000006b4527981 */ /* 0x000ea2000c1e1500 */
[----:B0-----:R-:W-:Y:S01]  /*2340*/  FMNMX R13, R26, R161, !PT ;  /* 0x000000a11a0d7209 */ /* 0x001fe20007800000 */
[----:B------:R-:W-:Y:S01]  /*2350*/  IMAD.WIDE R160, R107, 0x2, R46 ;  /* 0x000000026ba07825 */ /* 0x000fe200078e022e */
[----:B------:R-:W-:Y:S01]  /*2360*/  FSEL R22, R17, -INF , !P2 ;  /* 0xff80000011167808 */ /* 0x000fe20005000000 */
[----:B------:R0:W3:Y:S01]  /*2370*/  LDG.E.U16 R26, [R162.64] ;  /* 0x00000006a21a7981 */ /* 0x0000e2000c1e1500 */
[-C--:B------:R-:W-:Y:S01]  /*2380*/  ISETP.GT.U32.AND P5, PT, R183, R112.reuse, PT ;  /* 0x00000070b700720c */ /* 0x080fe20003fa4070 */
[----:B------:R-:W-:Y:S01]  /*2390*/  IMAD.WIDE R174, R107, 0x2, R54 ;  /* 0x000000026bae7825 */ /* 0x000fe200078e0236 */
[----:B------:R-:W-:Y:S01]  /*23a0*/  FSEL R14, R14, -INF , !P4 ;  /* 0xff8000000e0e7808 */ /* 0x000fe20006000000 */
[----:B------:R1:W4:Y:S01]  /*23b0*/  LDG.E.U16 R161, [R160.64] ;  /* 0x00000006a0a17981 */ /* 0x000322000c1e1500 */
[-C--:B------:R-:W-:Y:S01]  /*23c0*/  ISETP.GT.U32.AND P2, PT, R177, R112.reuse, PT ;  /* 0x00000070b100720c */ /* 0x080fe20003f44070 */
[----:B------:R-:W-:Y:S01]  /*23d0*/  IMAD.WIDE R176, R107, 0x2, R52 ;  /* 0x000000026bb07825 */ /* 0x000fe200078e0234 */
[----:B------:R-:W-:Y:S01]  /*23e0*/  ISETP.GT.U32.AND P4, PT, R179, R112, PT ;  /* 0x00000070b300720c */ /* 0x000fe20003f84070 */
[----:B------:R-:W5:Y:S02]  /*23f0*/  LDG.E.U16 R17, [R174.64] ;  /* 0x00000006ae117981 */ /* 0x000f64000c1e1500 */
[----:B------:R-:W-:-:S02]  /*2400*/  IMAD.WIDE R182, R107, 0x2, R44 ;  /* 0x000000026bb67825 */ /* 0x000fc400078e022c */
[----:B------:R-:W5:Y:S02]  /*2410*/  LDG.E.U16 R62, [R176.64] ;  /* 0x00000006b03e7981 */ /* 0x000f64000c1e1500 */
[C---:B------:R-:W-:Y:S02]  /*2420*/  IMAD.WIDE R178, R107.reuse, 0x2, R50 ;  /* 0x000000026bb27825 */ /* 0x040fe400078e0232 */
[----:B------:R-:W5:Y:S02]  /*2430*/  LDG.E.U16 R90, [R182.64] ;  /* 0x00000006b65a7981 */ /* 0x000f64000c1e1500 */
[----:B------:R-:W-:Y:S02]  /*2440*/  IMAD.WIDE R184, R107, 0x2, R42 ;  /* 0x000000026bb87825 */ /* 0x000fe400078e022a */
[----:B------:R-:W5:Y:S04]  /*2450*/  LDG.E.U16 R21, [R178.64] ;  /* 0x00000006b2157981 */ /* 0x000f68000c1e1500 */
[----:B0-----:R-:W5:Y:S01]  /*2460*/  LDG.E.U16 R163, [R184.64] ;  /* 0x00000006b8a37981 */ /* 0x001f62000c1e1500 */
[----:B------:R-:W-:Y:S01]  /*2470*/  FMUL R61, R61, c[0x0][0x188] ;  /* 0x000062003d3d7a20 */ /* 0x000fe20000400000 */
[----:B------:R-:W-:Y:S01]  /*2480*/  ISETP.GT.U32.AND.EX P1, PT, R134, RZ, PT, P1 ;  /* 0x000000ff8600720c */ /* 0x000fe20003f24110 */
[----:B------:R-:W-:Y:S01]  /*2490*/  FMUL R65, R65, c[0x0][0x188] ;  /* 0x0000620041417a20 */ /* 0x000fe20000400000 */
[----:B------:R-:W-:Y:S01]  /*24a0*/  ISETP.GT.U32.AND.EX P4, PT, R136, RZ, PT, P4 ;  /* 0x000000ff8800720c */ /* 0x000fe20003f84140 */
[----:B------:R-:W-:Y:S01]  /*24b0*/  FMUL R60, R60, c[0x0][0x188] ;  /* 0x000062003c3c7a20 */ /* 0x000fe20000400000 */
[----:B------:R-:W-:Y:S01]  /*24c0*/  FSEL R98, R61, -INF , !P1 ;  /* 0xff8000003d627808 */ /* 0x000fe20004800000 */
[----:B------:R-:W0:Y:S01]  /*24d0*/  SHFL.BFLY PT, R66, R13, 0x1, 0x1f ;  /* 0x0c201f000d427f89 */ /* 0x000e2200000e0000 */
[----:B------:R-:W-:-:S02]  /*24e0*/  FMNMX R61, R125, R126, !PT ;  /* 0x0000007e7d3d7209 */ /* 0x000fc40007800000 */
[----:B------:R-:W-:Y:S01]  /*24f0*/  FSEL R136, R65, -INF , !P4 ;  /* 0xff80000041887808 */ /* 0x000fe20006000000 */
[----:B------:R-:W-:Y:S01]  /*2500*/  FMUL R74, R77, c[0x0][0x188] ;  /* 0x000062004d4a7a20 */ /* 0x000fe20000400000 */
[----:B------:R-:W-:Y:S01]  /*2510*/  FMNMX R65, R124, R61, !PT ;  /* 0x0000003d7c417209 */ /* 0x000fe20007800000 */
[----:B------:R-:W-:Y:S01]  /*2520*/  FMUL R64, R64, c[0x0][0x188] ;  /* 0x0000620040407a20 */ /* 0x000fe20000400000 */
[----:B------:R-:W-:Y:S01]  /*2530*/  ISETP.GT.U32.AND.EX P5, PT, R148, RZ, PT, P5 ;  /* 0x000000ff9400720c */ /* 0x000fe20003fa4150 */
        /* <DEDUP_REMOVED lines=11> */
[C---:B------:R-:W-:Y:S01]  /*25f0*/  ISETP.GT.U32.AND.EX P2, PT, R127.reuse, RZ, PT, P2 ;  /* 0x000000ff7f00720c */ /* 0x040fe20003f44120 */
[----:B------:R-:W-:Y:S01]  /*2600*/  FMUL R76, R76, c[0x0][0x188] ;  /* 0x000062004c4c7a20 */ /* 0x000fe20000400000 */
[----:B------:R-:W-:Y:S01]  /*2610*/  FMNMX R65, R20, R65, !PT ;  /* 0x0000004114417209 */ /* 0x000fe20007800000 */
[----:B------:R-:W-:Y:S01]  /*2620*/  FMUL R84, R84, c[0x0][0x188] ;  /* 0x0000620054547a20 */ /* 0x000fe20000400000 */
[----:B------:R-:W-:Y:S01]  /*2630*/  ISETP.GT.U32.AND.EX P6, PT, R127, RZ, PT, P6 ;  /* 0x000000ff7f00720c */ /* 0x000fe20003fc4160 */
[----:B------:R-:W-:Y:S01]  /*2640*/  FMUL R152, R85, c[0x0][0x188] ;  /* 0x0000620055987a20 */ /* 0x000fe20000400000 */
[----:B------:R-:W-:Y:S01]  /*2650*/  FMNMX R65, R12, R65, !PT ;  /* 0x000000410c417209 */ /* 0x000fe20007800000 */
[----:B------:R-:W-:Y:S01]  /*2660*/  FMUL R88, R88, c[0x0][0x188] ;  /* 0x0000620058587a20 */ /* 0x000fe20000400000 */
[----:B------:R-:W-:Y:S02]  /*2670*/  BAR.SYNC.DEFER_BLOCKING 0x0 ;  /* 0x0000000000007b1d */ /* 0x000fe40000010000 */
[----:B------:R-:W-:-:S04]  /*2680*/  FMNMX R65, R14, R65, !PT ;  /* 0x000000410e417209 */ /* 0x000fc80007800000 */
[----:B------:R-:W-:-:S04]  /*2690*/  FMNMX R65, R16, R65, !PT ;  /* 0x0000004110417209 */ /* 0x000fc80007800000 */
[----:B------:R-:W-:Y:S02]  /*26a0*/  FMNMX R65, R18, R65, !PT ;  /* 0x0000004112417209 */ /* 0x000fe40007800000 */
[----:B------:R-:W-:Y:S02]  /*26b0*/  FSEL R92, R60, -INF , !P5 ;  /* 0xff8000003c5c7808 */ /* 0x000fe40006800000 */
[----:B------:R-:W-:-:S04]  /*26c0*/  FMNMX R65, R22, R65, !PT ;  /* 0x0000004116417209 */ /* 0x000fc80007800000 */
[----:B------:R-:W-:Y:S02]  /*26d0*/  FMNMX R65, R92, R65, !PT ;  /* 0x000000415c417209 */ /* 0x000fe40007800000 */
[----:B------:R-:W-:Y:S02]  /*26e0*/  FSEL R74, R74, -INF , !P3 ;  /* 0xff8000004a4a7808 */ /* 0x000fe40005800000 */
[----:B------:R-:W-:Y:S02]  /*26f0*/  FSEL R134, R64, -INF , !P0 ;  /* 0xff80000040867808 */ /* 0x000fe40004000000 */
[-C--:B------:R-:W-:Y:S02]  /*2700*/  ISETP.GT.U32.AND P3, PT, R173, R112.reuse, PT ;  /* 0x00000070ad00720c */ /* 0x080fe40003f64070 */
[----:B------:R-:W-:Y:S02]  /*2710*/  FMNMX R65, R98, R65, !PT ;  /* 0x0000004162417209 */ /* 0x000fe40007800000 */
[----:B------:R-:W-:-:S02]  /*2720*/  ISETP.GT.U32.AND P4, PT, R169, R112, PT ;  /* 0x00000070a900720c */ /* 0x000fc40003f84070 */
[----:B------:R-:W-:Y:S02]  /*2730*/  ISETP.GT.U32.AND.EX P3, PT, R127, RZ, PT, P3 ;  /* 0x000000ff7f00720c */ /* 0x000fe40003f64130 */
[----:B------:R-:W-:Y:S02]  /*2740*/  FMNMX R65, R134, R65, !PT ;  /* 0x0000004186417209 */ /* 0x000fe40007800000 */
[----:B------:R-:W-:Y:S02]  /*2750*/  ISETP.GT.U32.AND P0, PT, R171, R112, PT ;  /* 0x00000070ab00720c */ /* 0x000fe40003f04070 */
[----:B------:R-:W-:Y:S02]  /*2760*/  ISETP.GT.U32.AND.EX P4, PT, R127, RZ, PT, P4 ;  /* 0x000000ff7f00720c */ /* 0x000fe40003f84140 */
[----:B------:R-:W-:Y:S02]  /*2770*/  FSEL R168, R68, -INF , !P3 ;  /* 0xff80000044a87808 */ /* 0x000fe40005800000 */
[----:B------:R-:W-:-:S02]  /*2780*/  FMNMX R65, R136, R65, !PT ;  /* 0x0000004188417209 */ /* 0x000fc40007800000 */
[----:B0-----:R-:W-:Y:S02]  /*2790*/  FMNMX R66, R13, R66, !PT ;  /* 0x000000420d427209 */ /* 0x001fe40007800000 */
[-C--:B------:R-:W-:Y:S02]  /*27a0*/  ISETP.GT.U32.AND P1, PT, R167, R112.reuse, PT ;  /* 0x00000070a700720c */ /* 0x080fe40003f24070 */
[----:B------:R-:W-:Y:S02]  /*27b0*/  ISETP.GT.U32.AND.EX P0, PT, R127, RZ, PT, P0 ;  /* 0x000000ff7f00720c */ /* 0x000fe40003f04100 */
[----:B------:R-:W-:Y:S02]  /*27c0*/  FSEL R170, R69, -INF , !P4 ;  /* 0xff80000045aa7808 */ /* 0x000fe40006000000 */
[----:B------:R-:W-:Y:S02]  /*27d0*/  FMNMX R65, R168, R65, !PT ;  /* 0x00000041a8417209 */ /* 0x000fe40007800000 */
[----:B------:R-:W-:-:S02]  /*27e0*/  ISETP.GT.U32.AND P5, PT, R165, R112, PT ;  /* 0x00000070a500720c */ /* 0x000fc40003fa4070 */
[----:B------:R-:W-:Y:S02]  /*27f0*/  FMNMX R66, R66, R123, !PT ;  /* 0x0000007b42427209 */ /* 0x000fe40007800000 */
[----:B------:R-:W-:Y:S02]  /*2800*/  ISETP.GT.U32.AND.EX P1, PT, R127, RZ, PT, P1 ;  /* 0x000000ff7f00720c */ /* 0x000fe40003f24110 */
[----:B-1----:R-:W-:Y:S02]  /*2810*/  FSEL R160, R72, -INF , !P0 ;  /* 0xff80000048a07808 */ /* 0x002fe40004000000 */
[----:B------:R-:W-:Y:S01]  /*2820*/  FMNMX R65, R170, R65, !PT ;  /* 0x00000041aa417209 */ /* 0x000fe20007800000 */
[----:B------:R-:W-:Y:S01]  /*2830*/  FADD R13, R129, -R66 ;  /* 0x80000042810d7221 */ /* 0x000fe20000000000 */
[----:B------:R-:W-:Y:S02]  /*2840*/  ISETP.GT.U32.AND.EX P5, PT, R127, RZ, PT, P5 ;  /* 0x000000ff7f00720c */ /* 0x000fe40003fa4150 */
[----:B------:R-:W-:-:S02]  /*2850*/  FSEL R138, R73, -INF , !P1 ;  /* 0xff800000498a7808 */ /* 0x000fc40004800000 */
[----:B------:R-:W-:Y:S01]  /*2860*/  FMNMX R65, R160, R65, !PT ;  /* 0x00000041a0417209 */ /* 0x000fe20007800000 */
[----:B------:R-:W-:Y:S01]  /*2870*/  FMUL R60, R13, 1.4426950216293334961 ;  /* 0x3fb8aa3b0d3c7820 */ /* 0x000fe20000400000 */
[----:B------:R-:W-:Y:S02]  /*2880*/  FSEL R80, R80, -INF , !P5 ;  /* 0xff80000050507808 */ /* 0x000fe40006800000 */
[----:B------:R-:W-:Y:S02]  /*2890*/  FMNMX R65, R138, R65, !PT ;  /* 0x000000418a417209 */ /* 0x000fe40007800000 */
[----:B------:R-:W-:Y:S02]  /*28a0*/  SHF.R.U32.HI R13, RZ, 0xf, R70 ;  /* 0x0000000fff0d7819 */ /* 0x000fe40000011646 */
[----:B------:R-:W-:Y:S02]  /*28b0*/  FSEL R78, R78, -INF , !P2 ;  /* 0xff8000004e4e7808 */ /* 0x000fe40005000000 */
[----:B------:R-:W-:-:S02]  /*28c0*/  FMNMX R65, R80, R65, !PT ;  /* 0x0000004150417209 */ /* 0x000fc40007800000 */
[----:B------:R-:W-:Y:S02]  /*28d0*/  FSEL R76, R76, -INF , !P6 ;  /* 0xff8000004c4c7808 */ /* 0x000fe40007000000 */
[----:B------:R-:W-:Y:S02]  /*28e0*/  LOP3.LUT P6, RZ, R13, 0x1, RZ, 0xc0, !PT ;  /* 0x000000010dff7812 */ /* 0x000fe400078cc0ff */
[--C-:B------:R-:W-:Y:S02]  /*28f0*/  SHF.R.U32.HI R13, RZ, 0xe, R70.reuse ;  /* 0x0000000eff0d7819 */ /* 0x100fe40000011646 */
[----:B------:R-:W-:Y:S02]  /*2900*/  FMNMX R65, R78, R65, !PT ;  /* 0x000000414e417209 */ /* 0x000fe40007800000 */
[----:B------:R-:W-:Y:S02]  /*2910*/  LOP3.LUT P2, RZ, R13, 0x1, RZ, 0xc0, !PT ;  /* 0x000000010dff7812 */ /* 0x000fe4000784c0ff */
[----:B------:R-:W-:-:S02]  /*2920*/  SHF.R.U32.HI R13, RZ, 0xb, R70 ;  /* 0x0000000bff0d7819 */ /* 0x000fc40000011646 */
[----:B------:R-:W-:Y:S02]  /*2930*/  FMNMX R65, R76, R65, !PT ;  /* 0x000000414c417209 */ /* 0x000fe40007800000 */
[----:B------:R-:W-:Y:S02]  /*2940*/  LOP3.LUT P5, RZ, R13, 0x1, RZ, 0xc0, !PT ;  /* 0x000000010dff7812 */ /* 0x000fe400078ac0ff */
[----:B------:R-:W-:Y:S02]  /*2950*/  FSEL R150, R84, -INF , !P6 ;  /* 0xff80000054967808 */ /* 0x000fe40007000000 */
[----:B------:R-:W-:Y:S02]  /*2960*/  FMNMX R65, R74, R65, !PT ;  /* 0x000000414a417209 */ /* 0x000fe40007800000 */
[----:B------:R-:W-:Y:S02]  /*2970*/  SHF.R.U32.HI R13, RZ, 0xa, R70 ;  /* 0x0000000aff0d7819 */ /* 0x000fe40000011646 */
[----:B------:R-:W-:-:S02]  /*2980*/  FSEL R152, R152, -INF , !P2 ;  /* 0xff80000098987808 */ /* 0x000fc40005000000 */
[----:B------:R-:W-:Y:S02]  /*2990*/  FMNMX R65, R150, R65, !PT ;  /* 0x0000004196417209 */ /* 0x000fe40007800000 */
[----:B------:R-:W-:Y:S01]  /*29a0*/  LOP3.LUT P1, RZ, R13, 0x1, RZ, 0xc0, !PT ;  /* 0x000000010dff7812 */ /* 0x000fe2000782c0ff */
[----:B------:R-:W-:Y:S01]  /*29b0*/  FMUL R89, R89, c[0x0][0x188] ;  /* 0x0000620059597a20 */ /* 0x000fe20000400000 */
[----:B------:R-:W-:Y:S02]  /*29c0*/  SHF.R.U32.HI R13, RZ, 0x7, R70 ;  /* 0x00000007ff0d7819 */ /* 0x000fe40000011646 */
[----:B------:R-:W-:Y:S02]  /*29d0*/  FSEL R148, R88, -INF , !P5 ;  /* 0xff80000058947808 */ /* 0x000fe40006800000 */
[----:B------:R-:W-:Y:S01]  /*29e0*/  FMNMX R65, R152, R65, !PT ;  /* 0x0000004198417209 */ /* 0x000fe20007800000 */
[----:B------:R-:W-:Y:S01]  /*29f0*/  FMUL R96, R96, c[0x0][0x188] ;  /* 0x0000620060607a20 */ /* 0x000fe20000400000 */
[----:B------:R-:W-:-:S02]  /*2a00*/  LOP3.LUT P0, RZ, R13, 0x1, RZ, 0xc0, !PT ;  /* 0x000000010dff7812 */ /* 0x000fc4000780c0ff */
[--C-:B------:R-:W-:Y:S02]  /*2a10*/  SHF.R.U32.HI R13, RZ, 0x6, R70.reuse ;  /* 0x00000006ff0d7819 */ /* 0x100fe40000011646 */
[----:B------:R-:W-:Y:S02]  /*2a20*/  FSEL R146, R89, -INF , !P1 ;  /* 0xff80000059927808 */ /* 0x000fe40004800000 */
[----:B------:R-:W-:Y:S01]  /*2a30*/  FMNMX R65, R148, R65, !PT ;  /* 0x0000004194417209 */ /* 0x000fe20007800000 */
[----:B------:R-:W-:Y:S01]  /*2a40*/  FMUL R97, R97, c[0x0][0x188] ;  /* 0x0000620061617a20 */ /* 0x000fe20000400000 */
[----:B------:R-:W-:Y:S02]  /*2a50*/  LOP3.LUT P4, RZ, R13, 0x1, RZ, 0xc0, !PT ;  /* 0x000000010dff7812 */ /* 0x000fe4000788c0ff */
[----:B------:R-:W-:Y:S02]  /*2a60*/  SHF.R.U32.HI R13, RZ, 0x3, R70 ;  /* 0x00000003ff0d7819 */ /* 0x000fe40000011646 */
[----:B------:R-:W-:-:S02]  /*2a70*/  FSEL R96, R96, -INF , !P0 ;  /* 0xff80000060607808 */ /* 0x000fc40004000000 */
[----:B------:R-:W-:Y:S01]  /*2a80*/  FMNMX R65, R146, R65, !PT ;  /* 0x0000004192417209 */ /* 0x000fe20007800000 */
[----:B------:R-:W-:Y:S01]  /*2a90*/  FMUL R24, R24, c[0x0][0x188] ;  /* 0x0000620018187a20 */ /* 0x000fe20000400000 */
[----:B------:R-:W-:Y:S02]  /*2aa0*/  LOP3.LUT P3, RZ, R13, 0x1, RZ, 0xc0, !PT ;  /* 0x000000010dff7812 */ /* 0x000fe4000786c0ff */
[----:B------:R-:W-:Y:S02]  /*2ab0*/  SHF.R.U32.HI R70, RZ, 0x2, R70 ;  /* 0x00000002ff467819 */ /* 0x000fe40000011646 */
[----:B------:R-:W-:Y:S02]  /*2ac0*/  FSEL R140, R97, -INF , !P4 ;  /* 0xff800000618c7808 */ /* 0x000fe40006000000 */
[----:B------:R-:W-:Y:S01]  /*2ad0*/  FMNMX R65, R96, R65, !PT ;  /* 0x0000004160417209 */ /* 0x000fe20007800000 */
[----:B------:R-:W-:Y:S01]  /*2ae0*/  FMUL R25, R25, c[0x0][0x188] ;  /* 0x0000620019197a20 */ /* 0x000fe20000400000 */
[----:B------:R-:W-:-:S02]  /*2af0*/  LOP3.LUT P6, RZ, R70, 0x1, RZ, 0xc0, !PT ;  /* 0x0000000146ff7812 */ /* 0x000fc400078cc0ff */
[----:B------:R-:W-:Y:S02]  /*2b00*/  FSEL R88, R24, -INF , !P3 ;  /* 0xff80000018587808 */ /* 0x000fe40005800000 */
[----:B------:R-:W-:Y:S02]  /*2b10*/  FMNMX R65, R140, R65, !PT ;  /* 0x000000418c417209 */ /* 0x000fe40007800000 */
[----:B------:R-:W-:Y:S02]  /*2b20*/  FSEL R84, R25, -INF , !P6 ;  /* 0xff80000019547808 */ /* 0x000fe40007000000 */
[----:B------:R-:W-:-:S04]  /*2b30*/  FMNMX R65, R88, R65, !PT ;  /* 0x0000004158417209 */ /* 0x000fc80007800000 */
[----:B------:R-:W-:-:S05]  /*2b40*/  FMNMX R65, R84, R65, !PT ;  /* 0x0000004154417209 */ /* 0x000fca0007800000 */
[----:B------:R-:W0:Y:S02]  /*2b50*/  SHFL.BFLY PT, R24, R65, 0x2, 0x1f ;  /* 0x0c401f0041187f89 */ /* 0x000e2400000e0000 */
[----:B0-----:R-:W-:-:S05]  /*2b60*/  FMNMX R24, R65, R24, !PT ;  /* 0x0000001841187209 */ /* 0x001fca0007800000 */
[----:B------:R-:W0:Y:S01]  /*2b70*/  SHFL.BFLY PT, R13, R24, 0x1, 0x1f ;  /* 0x0c201f00180d7f89 */ /* 0x000e2200000e0000 */
[----:B------:R-:W-:-:S04]  /*2b80*/  FADD R71, R71, -R66 ;  /* 0x8000004247477221 */ /* 0x000fc80000000000 */
[----:B------:R-:W-:Y:S02]  /*2b90*/  FMUL R64, R71, 1.4426950216293334961 ;  /* 0x3fb8aa3b47407820 */ /* 0x000fe40000400000 */
[--C-:B------:R-:W-:Y:S02]  /*2ba0*/  FADD R67, R67, -R66.reuse ;  /* 0x8000004243437221 */ /* 0x100fe40000000000 */
[--C-:B------:R-:W-:Y:S02]  /*2bb0*/  FADD R131, R131, -R66.reuse ;  /* 0x8000004283837221 */ /* 0x100fe40000000000 */
[----:B------:R-:W-:Y:S01]  /*2bc0*/  FADD R63, R63, -R66 ;  /* 0x800000423f3f7221 */ /* 0x000fe20000000000 */
[----:B0-----:R-:W-:-:S04]  /*2bd0*/  FMNMX R24, R24, R13, !PT ;  /* 0x0000000d18187209 */ /* 0x001fc80007800000 */
[----:B------:R-:W-:Y:S01]  /*2be0*/  FMNMX R71, R24, R121, !PT ;  /* 0x0000007918477209 */ /* 0x000fe20007800000 */
[----:B------:R-:W-:-:S04]  /*2bf0*/  FADD R75, R75, -R66 ;  /* 0x800000424b4b7221 */ /* 0x000fc80000000000 */
[--C-:B------:R-:W-:Y:S02]  /*2c00*/  FADD R130, R130, -R71.reuse ;  /* 0x8000004782827221 */ /* 0x100fe40000000000 */
[--C-:B------:R-:W-:Y:S02]  /*2c10*/  FADD R16, R16, -R71.reuse ;  /* 0x8000004710107221 */ /* 0x100fe40000000000 */
[----:B------:R-:W-:Y:S02]  /*2c20*/  FMUL R67, R67, 1.4426950216293334961 ;  /* 0x3fb8aa3b43437820 */ /* 0x000fe40000400000 */
[----:B------:R-:W-:Y:S01]  /*2c30*/  FADD R83, R83, -R66 ;  /* 0x8000004253537221 */ /* 0x000fe20000000000 */
[----:B--2---:R-:W-:Y:S04]  /*2c40*/  STS.U16 [R101+0x1800], R82 ;  /* 0x0018005265007388 */ /* 0x004fe80000000400 */
[----:B---3--:R-:W-:Y:S04]  /*2c50*/  STS.U16 [R101+0x1000], R26 ;  /* 0x0010001a65007388 */ /* 0x008fe80000000400 */
[----:B----4-:R-:W-:Y:S04]  /*2c60*/  STS.U16 [R102+0x1a00], R161 ;  /* 0x001a00a166007388 */ /* 0x010fe80000000400 */
[----:B-----5:R-:W-:Y:S04]  /*2c70*/  STS.U16 [R102+0x1200], R17 ;  /* 0x0012001166007388 */ /* 0x020fe80000000400 */
[----:B------:R0:W-:Y:S04]  /*2c80*/  STS.U16 [R103+0x1400], R62 ;  /* 0x0014003e67007388 */ /* 0x0001e80000000400 */
[----:B------:R-:W-:Y:S04]  /*2c90*/  STS.U16 [R103+0x1c00], R90 ;  /* 0x001c005a67007388 */ /* 0x000fe80000000400 */
[----:B------:R1:W-:Y:S04]  /*2ca0*/  STS.U16 [R104+0x1600], R21 ;  /* 0x0016001568007388 */ /* 0x0003e80000000400 */
[----:B------:R-:W-:Y:S01]  /*2cb0*/  STS.U16 [R104+0x1e00], R163 ;  /* 0x001e00a368007388 */ /* 0x000fe20000000400 */
[----:B------:R-:W-:-:S02]  /*2cc0*/  FADD R122, R122, -R71 ;  /* 0x800000477a7a7221 */ /* 0x000fc40000000000 */
[----:B------:R-:W-:Y:S02]  /*2cd0*/  FADD R15, R15, -R66 ;  /* 0x800000420f0f7221 */ /* 0x000fe40000000000 */
[----:B------:R-:W-:Y:S02]  /*2ce0*/  FADD R13, -R66, R123 ;  /* 0x0000007b420d7221 */ /* 0x000fe40000000100 */
[----:B------:R-:W-:Y:S02]  /*2cf0*/  FMUL R130, R130, 1.4426950216293334961 ;  /* 0x3fb8aa3b82827820 */ /* 0x000fe40000400000 */
[--C-:B------:R-:W-:Y:S02]  /*2d00*/  FADD R12, R12, -R71.reuse ;  /* 0x800000470c0c7221 */ /* 0x100fe40000000000 */
[----:B------:R-:W-:Y:S02]  /*2d10*/  FADD R14, R14, -R71 ;  /* 0x800000470e0e7221 */ /* 0x000fe40000000000 */
[----:B------:R-:W-:Y:S01]  /*2d20*/  FMUL R131, R131, 1.4426950216293334961 ;  /* 0x3fb8aa3b83837820 */ /* 0x000fe20000400000 */
[----:B------:R2:W-:Y:S01]  /*2d30*/  MUFU.EX2 R164, R67 ;  /* 0x0000004300a47308 */ /* 0x0005e20000000800 */
[----:B------:R-:W-:-:S02]  /*2d40*/  FMUL R63, R63, 1.4426950216293334961 ;  /* 0x3fb8aa3b3f3f7820 */ /* 0x000fc40000400000 */
[----:B------:R-:W-:Y:S02]  /*2d50*/  FMUL R16, R16, 1.4426950216293334961 ;  /* 0x3fb8aa3b10107820 */ /* 0x000fe40000400000 */
[----:B------:R-:W-:Y:S02]  /*2d60*/  FMUL R75, R75, 1.4426950216293334961 ;  /* 0x3fb8aa3b4b4b7820 */ /* 0x000fe40000400000 */
[--C-:B------:R-:W-:Y:S02]  /*2d70*/  FADD R19, R19, -R66.reuse ;  /* 0x8000004213137221 */ /* 0x100fe40000000000 */
[----:B------:R-:W-:Y:S02]  /*2d80*/  FADD R91, R91, -R66 ;  /* 0x800000425b5b7221 */ /* 0x000fe40000000000 */
[----:B------:R-:W-:Y:S02]  /*2d90*/  FMUL R122, R122, 1.4426950216293334961 ;  /* 0x3fb8aa3b7a7a7820 */ /* 0x000fe40000400000 */
[----:B------:R-:W-:-:S02]  /*2da0*/  FADD R18, R18, -R71 ;  /* 0x8000004712127221 */ /* 0x000fc40000000000 */
[----:B------:R-:W-:Y:S02]  /*2db0*/  FMUL R15, R15, 1.4426950216293334961 ;  /* 0x3fb8aa3b0f0f7820 */ /* 0x000fe40000400000 */
[----:B--2---:R-:W-:Y:S02]  /*2dc0*/  FMUL R67, R83, 1.4426950216293334961 ;  /* 0x3fb8aa3b53437820 */ /* 0x004fe40000400000 */
[----:B------:R-:W-:Y:S01]  /*2dd0*/  FMUL R13, R13, 1.4426950216293334961 ;  /* 0x3fb8aa3b0d0d7820 */ /* 0x000fe20000400000 */
[----:B------:R-:W-:Y:S01]  /*2de0*/  MUFU.EX2 R83, R130 ;  /* 0x0000008200537308 */ /* 0x000fe20000000800 */
[----:B------:R-:W-:Y:S02]  /*2df0*/  FMUL R12, R12, 1.4426950216293334961 ;  /* 0x3fb8aa3b0c0c7820 */ /* 0x000fe40000400000 */
[----:B------:R-:W-:Y:S02]  /*2e00*/  FMUL R14, R14, 1.4426950216293334961 ;  /* 0x3fb8aa3b0e0e7820 */ /* 0x000fe40000400000 */
[----:B------:R-:W-:-:S02]  /*2e10*/  FADD R95, R95, -R66 ;  /* 0x800000425f5f7221 */ /* 0x000fc40000000000 */
[--C-:B------:R-:W-:Y:S01]  /*2e20*/  FADD R99, R99, -R66.reuse ;  /* 0x8000004263637221 */ /* 0x100fe20000000000 */
[----:B------:R-:W-:Y:S01]  /*2e30*/  MUFU.EX2 R129, R131 ;  /* 0x0000008300817308 */ /* 0x000fe20000000800 */
[----:B------:R-:W-:Y:S02]  /*2e40*/  FMUL R19, R19, 1.4426950216293334961 ;  /* 0x3fb8aa3b13137820 */ /* 0x000fe40000400000 */
[----:B------:R-:W-:Y:S02]  /*2e50*/  FADD R79, R79, -R66 ;  /* 0x800000424f4f7221 */ /* 0x000fe40000000000 */
[----:B------:R-:W-:-:S03]  /*2e60*/  FMUL R18, R18, 1.4426950216293334961 ;  /* 0x3fb8aa3b12127820 */ /* 0x000fc60000400000 */
[----:B------:R2:W-:Y:S01]  /*2e70*/  MUFU.EX2 R130, R16 ;  /* 0x0000001000827308 */ /* 0x0005e20000000800 */
[----:B------:R-:W-:Y:S02]  /*2e80*/  FMUL R69, R91, 1.4426950216293334961 ;  /* 0x3fb8aa3b5b457820 */ /* 0x000fe40000400000 */
[----:B------:R-:W-:-:S05]  /*2e90*/  FMUL R85, R95, 1.4426950216293334961 ;  /* 0x3fb8aa3b5f557820 */ /* 0x000fca0000400000 */
[----:B------:R-:W-:Y:S01]  /*2ea0*/  MUFU.EX2 R131, R63 ;  /* 0x0000003f00837308 */ /* 0x000fe20000000800 */
[----:B--2---:R-:W-:Y:S02]  /*2eb0*/  FADD R16, -R71, R121 ;  /* 0x0000007947107221 */ /* 0x004fe40000000100 */
[----:B------:R-:W-:Y:S02]  /*2ec0*/  FMUL R65, R79, 1.4426950216293334961 ;  /* 0x3fb8aa3b4f417820 */ /* 0x000fe40000400000 */
[----:B------:R-:W-:-:S03]  /*2ed0*/  FMUL R70, R99, 1.4426950216293334961 ;  /* 0x3fb8aa3b63467820 */ /* 0x000fc60000400000 */
[----:B------:R-:W-:Y:S01]  /*2ee0*/  MUFU.EX2 R97, R75 ;  /* 0x0000004b00617308 */ /* 0x000fe20000000800 */
[----:B------:R-:W-:-:S07]  /*2ef0*/  FMUL R79, R16, 1.4426950216293334961 ;  /* 0x3fb8aa3b104f7820 */ /* 0x000fce0000400000 */
[----:B------:R-:W-:Y:S01]  /*2f00*/  MUFU.EX2 R63, R122 ;  /* 0x0000007a003f7308 */ /* 0x000fe20000000800 */
[----:B------:R-:W-:-:S07]  /*2f10*/  FADD R125, R125, -R71 ;  /* 0x800000477d7d7221 */ /* 0x000fce0000000000 */
[----:B------:R-:W-:Y:S01]  /*2f20*/  MUFU.EX2 R154, R15 ;  /* 0x0000000f009a7308 */ /* 0x000fe20000000800 */
[----:B------:R-:W-:-:S07]  /*2f30*/  FADD R126, R126, -R71 ;  /* 0x800000477e7e7221 */ /* 0x000fce0000000000 */
[----:B------:R-:W-:Y:S08]  /*2f40*/  MUFU.EX2 R75, R13 ;  /* 0x0000000d004b7308 */ /* 0x000ff00000000800 */
[----:B------:R-:W-:Y:S08]  /*2f50*/  MUFU.EX2 R122, R12 ;  /* 0x0000000c007a7308 */ /* 0x000ff00000000800 */
[----:B------:R2:W-:Y:S01]  /*2f60*/  MUFU.EX2 R91, R14 ;  /* 0x0000000e005b7308 */ /* 0x0005e20000000800 */
[----:B------:R-:W-:Y:S01]  /*2f70*/  BAR.SYNC.DEFER_BLOCKING 0x0 ;  /* 0x0000000000007b1d */ /* 0x000fe20000010000 */
[----:B------:R-:W-:-:S06]  /*2f80*/  FADD R133, R133, -R66 ;  /* 0x8000004285857221 */ /* 0x000fcc0000000000 */
[----:B------:R-:W-:Y:S01]  /*2f90*/  MUFU.EX2 R95, R19 ;  /* 0x00000013005f7308 */ /* 0x000fe20000000800 */
[----:B------:R-:W-:-:S07]  /*2fa0*/  FADD R124, R124, -R71 ;  /* 0x800000477c7c7221 */ /* 0x000fce0000000000 */
[----:B------:R3:W-:Y:S01]  /*2fb0*/  MUFU.EX2 R99, R18 ;  /* 0x0000001200637308 */ /* 0x0007e20000000800 */
[----:B--2---:R-:W2:Y:S04]  /*2fc0*/  LDSM.16.M88.4 R12, [R116+0x1000] ;  /* 0x00100000740c783b */ /* 0x004ea80000000200 */
[----:B---3--:R-:W3:Y:S01]  /*2fd0*/  LDSM.16.M88.4 R16, [R116+0x1800] ;  /* 0x001800007410783b */ /* 0x008ee20000000200 */
[----:B------:R-:W-:Y:S02]  /*2fe0*/  FADD R132, R132, -R66 ;  /* 0x8000004284847221 */ /* 0x000fe40000000000 */
[----:B------:R-:W-:Y:S02]  /*2ff0*/  FMUL R125, R125, 1.4426950216293334961 ;  /* 0x3fb8aa3b7d7d7820 */ /* 0x000fe40000400000 */
[----:B------:R-:W-:-:S02]  /*3000*/  FMUL R126, R126, 1.4426950216293334961 ;  /* 0x3fb8aa3b7e7e7820 */ /* 0x000fc40000400000 */
[----:B------:R-:W-:Y:S02]  /*3010*/  FMUL R133, R133, 1.4426950216293334961 ;  /* 0x3fb8aa3b85857820 */ /* 0x000fe40000400000 */
[----:B------:R-:W-:Y:S02]  /*3020*/  FMUL R124, R124, 1.4426950216293334961 ;  /* 0x3fb8aa3b7c7c7820 */ /* 0x000fe40000400000 */
[----:B------:R-:W-:Y:S01]  /*3030*/  FMUL R132, R132, 1.4426950216293334961 ;  /* 0x3fb8aa3b84847820 */ /* 0x000fe20000400000 */
[----:B------:R-:W-:Y:S01]  /*3040*/  MUFU.EX2 R125, R125 ;  /* 0x0000007d007d7308 */ /* 0x000fe20000000800 */
[----:B------:R-:W-:Y:S02]  /*3050*/  FADD R128, R128, -R71 ;  /* 0x8000004780807221 */ /* 0x000fe40000000000 */
[----:B------:R-:W-:-:S05]  /*3060*/  FADD R135, R135, -R66 ;  /* 0x8000004287877221 */ /* 0x000fca0000000000 */
[----:B------:R-:W4:Y:S01]  /*3070*/  MUFU.EX2 R126, R126 ;  /* 0x0000007e007e7308 */ /* 0x000f220000000800 */
[----:B------:R-:W-:-:S07]  /*3080*/  FMUL R128, R128, 1.4426950216293334961 ;  /* 0x3fb8aa3b80807820 */ /* 0x000fce0000400000 */
[----:B------:R-:W-:Y:S01]  /*3090*/  MUFU.EX2 R133, R133 ;  /* 0x0000008500857308 */ /* 0x000fe20000000800 */
[----:B------:R-:W-:-:S07]  /*30a0*/  FADD R137, R137, -R66 ;  /* 0x8000004289897221 */ /* 0x000fce0000000000 */
[----:B------:R-:W5:Y:S01]  /*30b0*/  MUFU.EX2 R142, R132 ;  /* 0x00000084008e7308 */ /* 0x000f620000000800 */
[----:B------:R-:W-:-:S07]  /*30c0*/  FADD R23, R23, -R66 ;  /* 0x8000004217177221 */ /* 0x000fce0000000000 */
[----:B------:R-:W-:Y:S01]  /*30d0*/  MUFU.EX2 R60, R60 ;  /* 0x0000003c003c7308 */ /* 0x000fe20000000800 */
[----:B------:R-:W-:-:S07]  /*30e0*/  FADD R27, R27, -R66 ;  /* 0x800000421b1b7221 */ /* 0x000fce0000000000 */
[----:B------:R-:W-:Y:S01]  /*30f0*/  MUFU.EX2 R124, R124 ;  /* 0x0000007c007c7308 */ /* 0x000fe20000000800 */
[----:B------:R-:W-:-:S07]  /*3100*/  FADD R20, R20, -R71 ;  /* 0x8000004714147221 */ /* 0x000fce0000000000 */
[----:B------:R-:W1:Y:S01]  /*3110*/  MUFU.EX2 R79, R79 ;  /* 0x0000004f004f7308 */ /* 0x000e620000000800 */
[----:B------:R-:W-:Y:S02]  /*3120*/  FADD R22, R22, -R71 ;  /* 0x8000004716167221 */ /* 0x000fe40000000000 */
[----:B------:R-:W-:Y:S02]  /*3130*/  FMUL R135, R135, 1.4426950216293334961 ;  /* 0x3fb8aa3b87877820 */ /* 0x000fe40000400000 */
[----:B------:R-:W-:Y:S02]  /*3140*/  FADD R87, R87, -R66 ;  /* 0x8000004257577221 */ /* 0x000fe40000000000 */
[----:B------:R-:W-:Y:S01]  /*3150*/  FMUL R94, R137, 1.4426950216293334961 ;  /* 0x3fb8aa3b895e7820 */ /* 0x000fe20000400000 */
[----:B------:R-:W-:Y:S01]  /*3160*/  MUFU.EX2 R61, R135 ;  /* 0x00000087003d7308 */ /* 0x000fe20000000800 */
[----:B------:R-:W-:Y:S02]  /*3170*/  FMUL R23, R23, 1.4426950216293334961 ;  /* 0x3fb8aa3b17177820 */ /* 0x000fe40000400000 */
[----:B------:R-:W-:-:S02]  /*3180*/  FMUL R27, R27, 1.4426950216293334961 ;  /* 0x3fb8aa3b1b1b7820 */ /* 0x000fc40000400000 */
[----:B------:R-:W-:Y:S02]  /*3190*/  FMUL R20, R20, 1.4426950216293334961 ;  /* 0x3fb8aa3b14147820 */ /* 0x000fe40000400000 */
[----:B------:R-:W-:Y:S01]  /*31a0*/  FMUL R22, R22, 1.4426950216293334961 ;  /* 0x3fb8aa3b16167820 */ /* 0x000fe20000400000 */
[----:B------:R-:W2:Y:S01]  /*31b0*/  MUFU.EX2 R128, R128 ;  /* 0x0000008000807308 */ /* 0x000ea20000000800 */
[--C-:B------:R-:W-:Y:S01]  /*31c0*/  FADD R139, R139, -R66.reuse ;  /* 0x800000428b8b7221 */ /* 0x100fe20000000000 */
[----:B----4-:R-:W-:Y:S01]  /*31d0*/  F2FP.PACK_AB R24, R126, R125 ;  /* 0x0000007d7e18723e */ /* 0x010fe200000000ff */
[----:B------:R-:W-:Y:S02]  /*31e0*/  FADD R141, R141, -R66 ;  /* 0x800000428d8d7221 */ /* 0x000fe40000000000 */
[----:B------:R-:W-:Y:S01]  /*31f0*/  FMUL R68, R87, 1.4426950216293334961 ;  /* 0x3fb8aa3b57447820 */ /* 0x000fe20000400000 */
[----:B-----5:R-:W-:Y:S01]  /*3200*/  F2FP.PACK_AB R25, R142, R133 ;  /* 0x000000858e19723e */ /* 0x020fe200000000ff */
[----:B0-----:R-:W-:Y:S01]  /*3210*/  FADD R62, R133, R142 ;  /* 0x0000008e853e7221 */ /* 0x001fe20000000000 */
[----:B------:R0:W-:Y:S01]  /*3220*/  MUFU.EX2 R166, R23 ;  /* 0x0000001700a67308 */ /* 0x0001e20000000800 */
[----:B-1----:R-:W-:Y:S01]  /*3230*/  FMUL R21, R79, R9 ;  /* 0x000000094f157220 */ /* 0x002fe20000400000 */
[----:B------:R-:W-:Y:S01]  /*3240*/  F2FP.PACK_AB R26, R63, R124 ;  /* 0x0000007c3f1a723e */ /* 0x000fe200000000ff */
[----:B------:R-:W-:-:S02]  /*3250*/  FADD R125, R125, R126 ;  /* 0x0000007e7d7d7221 */ /* 0x000fc40000000000 */
[----:B------:R-:W-:-:S03]  /*3260*/  FMUL R77, R139, 1.4426950216293334961 ;  /* 0x3fb8aa3b8b4d7820 */ /* 0x000fc60000400000 */
[----:B------:R1:W-:Y:S01]  /*3270*/  MUFU.EX2 R72, R27 ;  /* 0x0000001b00487308 */ /* 0x0003e20000000800 */
[----:B0-----:R-:W-:Y:S02]  /*3280*/  FMUL R23, R75, R11 ;  /* 0x0000000b4b177220 */ /* 0x001fe40000400000 */
[----:B------:R-:W-:-:S05]  /*3290*/  FMUL R86, R141, 1.4426950216293334961 ;  /* 0x3fb8aa3b8d567820 */ /* 0x000fca0000400000 */
[----:B------:R0:W-:Y:S01]  /*32a0*/  MUFU.EX2 R87, R20 ;  /* 0x0000001400577308 */ /* 0x0001e20000000800 */
[----:B-1----:R-:W-:Y:S01]  /*32b0*/  F2FP.PACK_AB R27, R60, R129 ;  /* 0x000000813c1b723e */ /* 0x002fe200000000ff */
[C---:B------:R-:W-:Y:S02]  /*32c0*/  FMUL R6, R75.reuse, R6 ;  /* 0x000000064b067220 */ /* 0x040fe40000400000 */
[----:B------:R-:W-:-:S04]  /*32d0*/  FMUL R7, R75, R7 ;  /* 0x000000074b077220 */ /* 0x000fc80000400000 */
[----:B------:R1:W-:Y:S01]  /*32e0*/  MUFU.EX2 R172, R22 ;  /* 0x0000001600ac7308 */ /* 0x0003e20000000800 */
[C---:B0-----:R-:W-:Y:S02]  /*32f0*/  FMUL R20, R79.reuse, R8 ;  /* 0x000000084f147220 */ /* 0x041fe40000400000 */
[C---:B------:R-:W-:Y:S02]  /*3300*/  FMUL R4, R79.reuse, R4 ;  /* 0x000000044f047220 */ /* 0x040fe40000400000 */
[----:B------:R-:W-:-:S03]  /*3310*/  FMUL R5, R79, R5 ;  /* 0x000000054f057220 */ /* 0x000fc60000400000 */
[----:B------:R-:W0:Y:S01]  /*3320*/  MUFU.EX2 R94, R94 ;  /* 0x0000005e005e7308 */ /* 0x000e220000000800 */
[----:B-1----:R-:W-:Y:S02]  /*3330*/  FMUL R22, R75, R10 ;  /* 0x0000000a4b167220 */ /* 0x002fe40000400000 */
[----:B------:R-:W-:Y:S01]  /*3340*/  FADD R129, R129, R62 ;  /* 0x0000003e81817221 */ /* 0x000fe20000000000 */
[----:B------:R-:W1:Y:S01]  /*3350*/  LDSM.16.M88.4 R8, [R119+0x1000] ;  /* 0x001000007708783b */ /* 0x000e620000000200 */
[----:B------:R-:W-:Y:S02]  /*3360*/  FADD R124, R124, R125 ;  /* 0x0000007d7c7c7221 */ /* 0x000fe40000000000 */
[----:B------:R-:W-:Y:S01]  /*3370*/  FADD R60, R60, R129 ;  /* 0x000000813c3c7221 */ /* 0x000fe20000000000 */
[----:B--2---:R-:W-:Y:S01]  /*3380*/  HMMA.16816.F32 R20, R24, R12, R20 ;  /* 0x0000000c1814723c */ /* 0x004fe20000001814 */
[----:B------:R-:W-:Y:S01]  /*3390*/  MUFU.EX2 R77, R77 ;  /* 0x0000004d004d7308 */ /* 0x000fe20000000800 */
[----:B------:R-:W-:-:S07]  /*33a0*/  FADD R63, R63, R124 ;  /* 0x0000007c3f3f7221 */ /* 0x000fce0000000000 */
[----:B------:R-:W2:Y:S01]  /*33b0*/  MUFU.EX2 R86, R86 ;  /* 0x0000005600567308 */ /* 0x000ea20000000800 */
[----:B---3--:R-:W-:Y:S01]  /*33c0*/  HMMA.16816.F32 R24, R24, R16, R4 ;  /* 0x000000101818723c */ /* 0x008fe20000001804 */
[----:B------:R-:W-:-:S06]  /*33d0*/  FADD R93, R93, -R66 ;  /* 0x800000425d5d7221 */ /* 0x000fcc0000000000 */
[----:B------:R-:W-:Y:S02]  /*33e0*/  FADD R4, R128, R63 ;  /* 0x0000003f80047221 */ /* 0x000fe40000000000 */
[----:B------:R-:W-:Y:S02]  /*33f0*/  FADD R5, R61, R60 ;  /* 0x0000003c3d057221 */ /* 0x000fe40000000000 */
[----:B------:R-:W-:Y:S02]  /*3400*/  FADD R12, R83, R4 ;  /* 0x00000004530c7221 */ /* 0x000fe40000000000 */
[----:B0-----:R-:W-:Y:S02]  /*3410*/  FADD R16, R94, R5 ;  /* 0x000000055e107221 */ /* 0x001fe40000000000 */
[----:B------:R-:W0:Y:S01]  /*3420*/  LDSM.16.M88.4 R4, [R119+0x1800] ;  /* 0x001800007704783b */ /* 0x000e220000000200 */
[----:B------:R-:W-:Y:S02]  /*3430*/  FMUL R81, R93, 1.4426950216293334961 ;  /* 0x3fb8aa3b5d517820 */ /* 0x000fe40000400000 */
[----:B------:R-:W-:-:S02]  /*3440*/  FADD R155, R155, -R66 ;  /* 0x800000429b9b7221 */ /* 0x000fc40000000000 */
[--C-:B------:R-:W-:Y:S02]  /*3450*/  FADD R151, R151, -R66.reuse ;  /* 0x8000004297977221 */ /* 0x100fe40000000000 */
[----:B------:R-:W-:Y:S01]  /*3460*/  FADD R145, R145, -R66 ;  /* 0x8000004291917221 */ /* 0x000fe20000000000 */
[----:B------:R-:W-:Y:S01]  /*3470*/  F2FP.PACK_AB R60, R83, R128 ;  /* 0x00000080533c723e */ /* 0x000fe200000000ff */
[----:B------:R-:W-:Y:S01]  /*3480*/  FMUL R132, R155, 1.4426950216293334961 ;  /* 0x3fb8aa3b9b847820 */ /* 0x000fe20000400000 */
[----:B------:R-:W-:Y:S02]  /*3490*/  F2FP.PACK_AB R61, R94, R61 ;  /* 0x0000003d5e3d723e */ /* 0x000fe400000000ff */
[----:B------:R-:W-:Y:S02]  /*34a0*/  F2FP.PACK_AB R62, R122, R87 ;  /* 0x000000577a3e723e */ /* 0x000fe400000000ff */
[----:B--2---:R-:W-:Y:S01]  /*34b0*/  F2FP.PACK_AB R63, R86, R77 ;  /* 0x0000004d563f723e */ /* 0x004fe200000000ff */
[----:B------:R-:W-:Y:S01]  /*34c0*/  FMUL R93, R151, 1.4426950216293334961 ;  /* 0x3fb8aa3b975d7820 */ /* 0x000fe20000400000 */
[----:B------:R-:W2:Y:S01]  /*34d0*/  MUFU.EX2 R81, R81 ;  /* 0x0000005100517308 */ /* 0x000ea20000000800 */
[----:B------:R-:W-:-:S02]  /*34e0*/  FMUL R144, R145, 1.4426950216293334961 ;  /* 0x3fb8aa3b91907820 */ /* 0x000fc40000400000 */
[----:B------:R-:W-:Y:S02]  /*34f0*/  FADD R87, R87, R12 ;  /* 0x0000000c57577221 */ /* 0x000fe40000000000 */
[C---:B------:R-:W-:Y:S01]  /*3500*/  HMMA.16816.F32 R20, R60.reuse, R14, R20 ;  /* 0x0000000e3c14723c */ /* 0x040fe20000001814 */
[----:B------:R-:W-:Y:S02]  /*3510*/  FADD R92, R92, -R71 ;  /* 0x800000475c5c7221 */ /* 0x000fe40000000000 */
[----:B------:R-:W3:Y:S01]  /*3520*/  MUFU.EX2 R132, R132 ;  /* 0x0000008400847308 */ /* 0x000ee20000000800 */
[----:B------:R-:W-:Y:S02]  /*3530*/  FADD R153, R153, -R66 ;  /* 0x8000004299997221 */ /* 0x000fe40000000000 */
[----:B------:R-:W-:Y:S02]  /*3540*/  FADD R77, R77, R16 ;  /* 0x000000104d4d7221 */ /* 0x000fe40000000000 */
[----:B------:R-:W-:Y:S03]  /*3550*/  HMMA.16816.F32 R24, R60, R18, R24 ;  /* 0x000000123c18723c */ /* 0x000fe60000001818 */
[----:B------:R-:W-:Y:S01]  /*3560*/  MUFU.EX2 R93, R93 ;  /* 0x0000005d005d7308 */ /* 0x000fe20000000800 */
[----:B------:R-:W-:-:S02]  /*3570*/  FADD R122, R122, R87 ;  /* 0x000000577a7a7221 */ /* 0x000fc40000000000 */
[----:B------:R-:W-:-:S05]  /*3580*/  FMUL R92, R92, 1.4426950216293334961 ;  /* 0x3fb8aa3b5c5c7820 */ /* 0x000fca0000400000 */
[----:B------:R-:W4:Y:S01]  /*3590*/  MUFU.EX2 R144, R144 ;  /* 0x0000009000907308 */ /* 0x000f220000000800 */
[----:B------:R-:W-:Y:S02]  /*35a0*/  FMUL R127, R153, 1.4426950216293334961 ;  /* 0x3fb8aa3b997f7820 */ /* 0x000fe40000400000 */
[----:B------:R-:W-:Y:S02]  /*35b0*/  FADD R98, R98, -R71 ;  /* 0x8000004762627221 */ /* 0x000fe40000000000 */
[----:B------:R-:W-:Y:S02]  /*35c0*/  FADD R147, R147, -R66 ;  /* 0x8000004293937221 */ /* 0x000fe40000000000 */
[----:B------:R-:W-:Y:S02]  /*35d0*/  FADD R86, R86, R77 ;  /* 0x0000004d56567221 */ /* 0x000fe40000000000 */
[----:B------:R-:W-:Y:S02]  /*35e0*/  FADD R13, R91, R122 ;  /* 0x0000007a5b0d7221 */ /* 0x000fe40000000000 */
[----:B------:R-:W-:Y:S01]  /*35f0*/  FADD R134, R134, -R71 ;  /* 0x8000004786867221 */ /* 0x000fe20000000000 */
[----:B------:R-:W5:Y:S01]  /*3600*/  MUFU.EX2 R92, R92 ;  /* 0x0000005c005c7308 */ /* 0x000f620000000800 */
[----:B------:R-:W-:-:S02]  /*3610*/  FMUL R98, R98, 1.4426950216293334961 ;  /* 0x3fb8aa3b62627820 */ /* 0x000fc40000400000 */
[----:B------:R-:W-:Y:S02]  /*3620*/  FMUL R147, R147, 1.4426950216293334961 ;  /* 0x3fb8aa3b93937820 */ /* 0x000fe40000400000 */
[----:B--2---:R-:W-:Y:S02]  /*3630*/  FADD R15, R81, R86 ;  /* 0x00000056510f7221 */ /* 0x004fe40000000000 */
[----:B------:R-:W-:Y:S01]  /*3640*/  FADD R14, R130, R13 ;  /* 0x0000000d820e7221 */ /* 0x000fe20000000000 */
[----:B------:R-:W2:Y:S01]  /*3650*/  MUFU.EX2 R127, R127 ;  /* 0x0000007f007f7308 */ /* 0x000ea20000000800 */
[----:B------:R-:W-:Y:S02]  /*3660*/  FMUL R82, R134, 1.4426950216293334961 ;  /* 0x3fb8aa3b86527820 */ /* 0x000fe40000400000 */
[----:B------:R-:W-:Y:S01]  /*3670*/  FADD R136, R136, -R71 ;  /* 0x8000004788887221 */ /* 0x000fe20000000000 */
[----:B------:R-:W-:Y:S01]  /*3680*/  F2FP.PACK_AB R12, R130, R91 ;  /* 0x0000005b820c723e */ /* 0x000fe200000000ff */
[----:B------:R-:W-:Y:S01]  /*3690*/  FADD R149, R149, -R66 ;  /* 0x8000004295957221 */ /* 0x000fe20000000000 */
[C---:B---3--:R-:W-:Y:S01]  /*36a0*/  F2FP.PACK_AB R13, R132.reuse, R81 ;  /* 0x00000051840d723e */ /* 0x048fe200000000ff */
[----:B------:R-:W-:Y:S01]  /*36b0*/  FADD R16, R132, R15 ;  /* 0x0000000f84107221 */ /* 0x000fe20000000000 */
[----:B------:R-:W3:Y:S01]  /*36c0*/  MUFU.EX2 R121, R98 ;  /* 0x0000006200797308 */ /* 0x000ee20000000800 */
[----:B------:R-:W-:Y:S01]  /*36d0*/  FADD R17, R99, R14 ;  /* 0x0000000e63117221 */ /* 0x000fe20000000000 */
[----:B------:R-:W-:Y:S01]  /*36e0*/  F2FP.PACK_AB R14, R172, R99 ;  /* 0x00000063ac0e723e */ /* 0x000fe200000000ff */
[----:B------:R-:W-:Y:S01]  /*36f0*/  FADD R168, R168, -R71 ;  /* 0x80000047a8a87221 */ /* 0x000fe20000000000 */
[----:B----4-:R-:W-:Y:S01]  /*3700*/  F2FP.PACK_AB R15, R144, R93 ;  /* 0x0000005d900f723e */ /* 0x010fe200000000ff */
[----:B------:R-:W-:-:S03]  /*3710*/  FADD R159, R159, -R66 ;  /* 0x800000429f9f7221 */ /* 0x000fc60000000000 */
[----:B------:R-:W4:Y:S01]  /*3720*/  MUFU.EX2 R156, R147 ;  /* 0x00000093009c7308 */ /* 0x000f220000000800 */
[----:B------:R-:W-:Y:S02]  /*3730*/  FMUL R136, R136, 1.4426950216293334961 ;  /* 0x3fb8aa3b88887820 */ /* 0x000fe40000400000 */
[----:B------:R-:W-:Y:S02]  /*3740*/  FMUL R149, R149, 1.4426950216293334961 ;  /* 0x3fb8aa3b95957820 */ /* 0x000fe40000400000 */
[----:B------:R-:W-:-:S03]  /*3750*/  FADD R19, R93, R16 ;  /* 0x000000105d137221 */ /* 0x000fc60000000000 */
[----:B------:R-:W0:Y:S01]  /*3760*/  MUFU.EX2 R82, R82 ;  /* 0x0000005200527308 */ /* 0x000e220000000800 */
[----:B------:R-:W-:Y:S02]  /*3770*/  FMUL R168, R168, 1.4426950216293334961 ;  /* 0x3fb8aa3ba8a87820 */ /* 0x000fe40000400000 */
[----:B------:R-:W-:Y:S01]  /*3780*/  FMUL R89, R159, 1.4426950216293334961 ;  /* 0x3fb8aa3b9f597820 */ /* 0x000fe20000400000 */
[----:B-1----:R-:W-:Y:S01]  /*3790*/  HMMA.16816.F32 R60, R12, R8, R20 ;  /* 0x000000080c3c723c */ /* 0x002fe20000001814 */
[----:B------:R-:W-:-:S03]  /*37a0*/  FADD R170, R170, -R71 ;  /* 0x80000047aaaa7221 */ /* 0x000fc60000000000 */
[----:B------:R-:W1:Y:S01]  /*37b0*/  MUFU.EX2 R85, R85 ;  /* 0x0000005500557308 */ /* 0x000e620000000800 */
[----:B------:R-:W-:Y:S02]  /*37c0*/  FADD R17, R172, R17 ;  /* 0x00000011ac117221 */ /* 0x000fe40000000000 */
[----:B------:R-:W-:Y:S02]  /*37d0*/  FADD R143, R143, -R66 ;  /* 0x800000428f8f7221 */ /* 0x000fe40000000000 */
[----:B------:R-:W-:-:S03]  /*37e0*/  FADD R144, R144, R19 ;  /* 0x0000001390907221 */ /* 0x000fc60000000000 */
[----:B------:R-:W1:Y:S01]  /*37f0*/  MUFU.EX2 R123, R136 ;  /* 0x00000088007b7308 */ /* 0x000e620000000800 */
[----:B------:R-:W-:Y:S01]  /*3800*/  FADD R160, R160, -R71 ;  /* 0x80000047a0a07221 */ /* 0x000fe20000000000 */
[----:B0-----:R-:W-:Y:S01]  /*3810*/  HMMA.16816.F32 R24, R12, R4, R24 ;  /* 0x000000040c18723c */ /* 0x001fe20000001818 */
[----:B------:R-:W-:Y:S01]  /*3820*/  FMUL R170, R170, 1.4426950216293334961 ;  /* 0x3fb8aa3baaaa7820 */ /* 0x000fe20000400000 */
[----:B------:R-:W0:Y:S01]  /*3830*/  LDSM.16.M88.4 R12, [R116+0x1080] ;  /* 0x00108000740c783b */ /* 0x000e220000000200 */
[----:B-----5:R-:W-:-:S03]  /*3840*/  FADD R16, R92, R17 ;  /* 0x000000115c107221 */ /* 0x020fc60000000000 */
[----:B------:R-:W5:Y:S01]  /*3850*/  MUFU.EX2 R158, R149 ;  /* 0x00000095009e7308 */ /* 0x000f620000000800 */
[----:B------:R-:W-:Y:S02]  /*3860*/  FMUL R143, R143, 1.4426950216293334961 ;  /* 0x3fb8aa3b8f8f7820 */ /* 0x000fe40000400000 */
[----:B--2---:R-:W-:Y:S02]  /*3870*/  FADD R17, R127, R144 ;  /* 0x000000907f117221 */ /* 0x004fe40000000000 */
[----:B------:R-:W-:-:S03]  /*3880*/  FMUL R160, R160, 1.4426950216293334961 ;  /* 0x3fb8aa3ba0a07820 */ /* 0x000fc60000400000 */
[----:B------:R-:W2:Y:S01]  /*3890*/  MUFU.EX2 R168, R168 ;  /* 0x000000a800a87308 */ /* 0x000ea20000000800 */
[----:B------:R-:W-:Y:S02]  /*38a0*/  FADD R138, R138, -R71 ;  /* 0x800000478a8a7221 */ /* 0x000fe40000000000 */
[----:B---3--:R-:W-:-:S05]  /*38b0*/  FADD R9, R121, R16 ;  /* 0x0000001079097221 */ /* 0x008fca0000000000 */
[----:B------:R-:W3:Y:S01]  /*38c0*/  MUFU.EX2 R89, R89 ;  /* 0x0000005900597308 */ /* 0x000ee20000000800 */
[----:B----4-:R-:W-:Y:S02]  /*38d0*/  FADD R8, R156, R17 ;  /* 0x000000119c087221 */ /* 0x010fe40000000000 */
[----:B------:R-:W-:Y:S01]  /*38e0*/  FADD R80, R80, -R71 ;  /* 0x8000004750507221 */ /* 0x000fe20000000000 */
[----:B------:R-:W4:Y:S04]  /*38f0*/  LDSM.16.M88.4 R16, [R116+0x1880] ;  /* 0x001880007410783b */ /* 0x000f280000000200 */
[----:B------:R-:W0:Y:S01]  /*3900*/  MUFU.EX2 R125, R170 ;  /* 0x000000aa007d7308 */ /* 0x000e220000000800 */
[----:B------:R-:W-:Y:S02]  /*3910*/  FMUL R138, R138, 1.4426950216293334961 ;  /* 0x3fb8aa3b8a8a7820 */ /* 0x000fe40000400000 */
[----:B------:R-:W-:-:S05]  /*3920*/  FADD R4, R82, R9 ;  /* 0x0000000952047221 */ /* 0x000fca0000000000 */
[----:B------:R-:W0:Y:S01]  /*3930*/  MUFU.EX2 R162, R143 ;  /* 0x0000008f00a27308 */ /* 0x000e220000000800 */
[----:B-1----:R-:W-:Y:S02]  /*3940*/  FADD R9, R85, R8 ;  /* 0x0000000855097221 */ /* 0x002fe40000000000 */
[----:B------:R-:W-:-:S05]  /*3950*/  FMUL R80, R80, 1.4426950216293334961 ;  /* 0x3fb8aa3b50507820 */ /* 0x000fca0000400000 */
[----:B------:R-:W1:Y:S01]  /*3960*/  MUFU.EX2 R160, R160 ;  /* 0x000000a000a07308 */ /* 0x000e620000000800 */
[----:B------:R-:W-:Y:S02]  /*3970*/  FADD R78, R78, -R71 ;  /* 0x800000474e4e7221 */ /* 0x000fe40000000000 */
[----:B------:R-:W-:Y:S01]  /*3980*/  FADD R5, R123, R4 ;  /* 0x000000047b057221 */ /* 0x000fe20000000000 */
[----:B------:R-:W-:Y:S01]  /*3990*/  F2FP.PACK_AB R20, R121, R92 ;  /* 0x0000005c7914723e */ /* 0x000fe200000000ff */
[----:B-----5:R-:W-:Y:S01]  /*39a0*/  FADD R4, R158, R9 ;  /* 0x000000099e047221 */ /* 0x020fe20000000000 */
[----:B------:R-:W-:Y:S02]  /*39b0*/  F2FP.PACK_AB R21, R156, R127 ;  /* 0x0000007f9c15723e */ /* 0x000fe400000000ff */
[----:B------:R-:W5:Y:S01]  /*39c0*/  MUFU.EX2 R83, R138 ;  /* 0x0000008a00537308 */ /* 0x000f620000000800 */
[----:B------:R-:W-:Y:S01]  /*39d0*/  FADD R76, R76, -R71 ;  /* 0x800000474c4c7221 */ /* 0x000fe20000000000 */
[----:B------:R-:W-:-:S02]  /*39e0*/  F2FP.PACK_AB R22, R123, R82 ;  /* 0x000000527b16723e */ /* 0x000fc400000000ff */
[----:B------:R-:W-:Y:S01]  /*39f0*/  F2FP.PACK_AB R23, R158, R85 ;  /* 0x000000559e17723e */ /* 0x000fe200000000ff */
[----:B------:R-:W-:Y:S02]  /*3a00*/  FMUL R78, R78, 1.4426950216293334961 ;  /* 0x3fb8aa3b4e4e7820 */ /* 0x000fe40000400000 */
[----:B--2---:R-:W-:Y:S01]  /*3a10*/  FADD R8, R168, R5 ;  /* 0x00000005a8087221 */ /* 0x004fe20000000000 */
[----:B------:R-:W2:Y:S01]  /*3a20*/  MUFU.EX2 R80, R80 ;  /* 0x0000005000507308 */ /* 0x000ea20000000800 */
[----:B---3--:R-:W-:Y:S02]  /*3a30*/  FADD R9, R89, R4 ;  /* 0x0000000459097221 */ /* 0x008fe40000000000 */
[----:B------:R-:W-:Y:S01]  /*3a40*/  FMUL R76, R76, 1.4426950216293334961 ;  /* 0x3fb8aa3b4c4c7820 */ /* 0x000fe20000400000 */
[----:B------:R-:W-:Y:S01]  /*3a50*/  HMMA.16816.F32 R60, R20, R10, R60 ;  /* 0x0000000a143c723c */ /* 0x000fe2000000183c */
[----:B0-----:R-:W-:Y:S02]  /*3a60*/  FADD R5, R125, R8 ;  /* 0x000000087d057221 */ /* 0x001fe40000000000 */
[----:B------:R-:W-:Y:S01]  /*3a70*/  FADD R4, R162, R9 ;  /* 0x00000009a2047221 */ /* 0x000fe20000000000 */
[----:B------:R-:W0:Y:S01]  /*3a80*/  MUFU.EX2 R77, R78 ;  /* 0x0000004e004d7308 */ /* 0x000e220000000800 */
[----:B------:R-:W-:-:S02]  /*3a90*/  FADD R74, R74, -R71 ;  /* 0x800000474a4a7221 */ /* 0x000fc40000000000 */
[----:B------:R-:W-:Y:S01]  /*3aa0*/  FADD R150, R150, -R71 ;  /* 0x8000004796967221 */ /* 0x000fe20000000000 */
[----:B------:R-:W-:Y:S01]  /*3ab0*/  HMMA.16816.F32 R24, R20, R6, R24 ;  /* 0x000000061418723c */ /* 0x000fe20000001818 */
[----:B-1----:R-:W-:Y:S02]  /*3ac0*/  FADD R10, R160, R5 ;  /* 0x00000005a00a7221 */ /* 0x002fe40000000000 */
[----:B------:R-:W-:Y:S01]  /*3ad0*/  FADD R11, R97, R4 ;  /* 0x00000004610b7221 */ /* 0x000fe20000000000 */
[----:B------:R-:W1:Y:S01]  /*3ae0*/  MUFU.EX2 R76, R76 ;  /* 0x0000004c004c7308 */ /* 0x000e620000000800 */
[----:B------:R-:W-:Y:S02]  /*3af0*/  FMUL R74, R74, 1.4426950216293334961 ;  /* 0x3fb8aa3b4a4a7820 */ /* 0x000fe40000400000 */
[----:B------:R-:W-:Y:S02]  /*3b00*/  FMUL R150, R150, 1.4426950216293334961 ;  /* 0x3fb8aa3b96967820 */ /* 0x000fe40000400000 */
[----:B-----5:R-:W-:-:S02]  /*3b10*/  FADD R5, R83, R10 ;  /* 0x0000000a53057221 */ /* 0x020fc40000000000 */
[----:B------:R-:W-:Y:S01]  /*3b20*/  FADD R4, R164, R11 ;  /* 0x0000000ba4047221 */ /* 0x000fe20000000000 */
[----:B------:R-:W3:Y:S01]  /*3b30*/  MUFU.EX2 R81, R74 ;  /* 0x0000004a00517308 */ /* 0x000ee20000000800 */
[--C-:B------:R-:W-:Y:S02]  /*3b40*/  FADD R152, R152, -R71.reuse ;  /* 0x8000004798987221 */ /* 0x100fe40000000000 */
[----:B------:R-:W-:Y:S02]  /*3b50*/  FADD R148, R148, -R71 ;  /* 0x8000004794947221 */ /* 0x000fe40000000000 */
[----:B--2---:R-:W-:Y:S02]  /*3b60*/  FADD R6, R80, R5 ;  /* 0x0000000550067221 */ /* 0x004fe40000000000 */
[----:B------:R-:W-:Y:S01]  /*3b70*/  FADD R5, R131, R4 ;  /* 0x0000000483057221 */ /* 0x000fe20000000000 */
[----:B------:R-:W2:Y:S01]  /*3b80*/  MUFU.EX2 R64, R64 ;  /* 0x0000004000407308 */ /* 0x000ea20000000800 */
[----:B------:R-:W-:-:S02]  /*3b90*/  FMUL R152, R152, 1.4426950216293334961 ;  /* 0x3fb8aa3b98987820 */ /* 0x000fc40000400000 */
[----:B------:R-:W-:Y:S02]  /*3ba0*/  FMUL R148, R148, 1.4426950216293334961 ;  /* 0x3fb8aa3b94947820 */ /* 0x000fe40000400000 */
[----:B0-----:R-:W-:-:S03]  /*3bb0*/  FADD R7, R77, R6 ;  /* 0x000000064d077221 */ /* 0x001fc60000000000 */
[----:B------:R-:W0:Y:S01]  /*3bc0*/  MUFU.EX2 R150, R150 ;  /* 0x0000009600967308 */ /* 0x000e220000000800 */
[----:B------:R-:W-:Y:S01]  /*3bd0*/  FADD R6, R166, R5 ;  /* 0x00000005a6067221 */ /* 0x000fe20000000000 */
[----:B------:R-:W-:Y:S01]  /*3be0*/  F2FP.PACK_AB R8, R125, R168 ;  /* 0x000000a87d08723e */ /* 0x000fe200000000ff */
[--C-:B------:R-:W-:Y:S01]  /*3bf0*/  FADD R146, R146, -R71.reuse ;  /* 0x8000004792927221 */ /* 0x100fe20000000000 */
[----:B------:R-:W-:Y:S02]  /*3c00*/  F2FP.PACK_AB R9, R162, R89 ;  /* 0x00000059a209723e */ /* 0x000fe400000000ff */
[----:B------:R-:W-:Y:S02]  /*3c10*/  F2FP.PACK_AB R10, R83, R160 ;  /* 0x000000a0530a723e */ /* 0x000fe400000000ff */
[----:B------:R-:W5:Y:S01]  /*3c20*/  MUFU.EX2 R65, R65 ;  /* 0x0000004100417308 */ /* 0x000f620000000800 */
[----:B------:R-:W-:Y:S01]  /*3c30*/  F2FP.PACK_AB R11, R164, R97 ;  /* 0x00000061a40b723e */ /* 0x000fe200000000ff */
[----:B------:R-:W-:-:S02]  /*3c40*/  FADD R96, R96, -R71 ;  /* 0x8000004760607221 */ /* 0x000fc40000000000 */
[----:B-1----:R-:W-:-:S04]  /*3c50*/  FADD R20, R76, R7 ;  /* 0x000000074c147221 */ /* 0x002fc80000000000 */
[----:B------:R-:W1:Y:S01]  /*3c60*/  MUFU.EX2 R85, R152 ;  /* 0x0000009800557308 */ /* 0x000e620000000800 */
[----:B------:R-:W-:Y:S02]  /*3c70*/  FADD R7, R95, R6 ;  /* 0x000000065f077221 */ /* 0x000fe40000000000 */
[----:B------:R-:W-:Y:S01]  /*3c80*/  FMUL R146, R146, 1.4426950216293334961 ;  /* 0x3fb8aa3b92927820 */ /* 0x000fe20000400000 */
[----:B------:R-:W-:Y:S01]  /*3c90*/  HMMA.16816.F32 R60, R8, R12, R60 ;  /* 0x0000000c083c723c */ /* 0x000fe2000000183c */
[----:B------:R-:W-:-:S03]  /*3ca0*/  FMUL R96, R96, 1.4426950216293334961 ;  /* 0x3fb8aa3b60607820 */ /* 0x000fc60000400000 */
[----:B------:R-:W0:Y:S01]  /*3cb0*/  MUFU.EX2 R67, R67 ;  /* 0x0000004300437308 */ /* 0x000e220000000800 */
[----:B------:R-:W-:Y:S02]  /*3cc0*/  FADD R23, R154, R7 ;  /* 0x000000079a177221 */ /* 0x000fe40000000000 */
[----:B------:R-:W-:-:S05]  /*3cd0*/  FADD R140, R140, -R71 ;  /* 0x800000478c8c7221 */ /* 0x000fca0000000000 */
[----:B------:R-:W0:Y:S01]  /*3ce0*/  MUFU.EX2 R148, R148 ;  /* 0x0000009400947308 */ /* 0x000e220000000800 */
[----:B---3--:R-:W-:Y:S01]  /*3cf0*/  FADD R21, R81, R20 ;  /* 0x0000001451157221 */ /* 0x008fe20000000000 */
[----:B----4-:R-:W-:Y:S01]  /*3d00*/  HMMA.16816.F32 R24, R8, R16, R24 ;  /* 0x000000100818723c */ /* 0x010fe20000001818 */
[----:B------:R-:W-:-:S05]  /*3d10*/  FADD R88, R88, -R71 ;  /* 0x8000004758587221 */ /* 0x000fca0000000000 */
[----:B------:R-:W3:Y:S01]  /*3d20*/  MUFU.EX2 R68, R68 ;  /* 0x0000004400447308 */ /* 0x000ee20000000800 */
[----:B--2---:R-:W-:Y:S02]  /*3d30*/  FADD R10, R64, R23 ;  /* 0x00000017400a7221 */ /* 0x004fe40000000000 */
[----:B------:R-:W-:-:S05]  /*3d40*/  FMUL R140, R140, 1.4426950216293334961 ;  /* 0x3fb8aa3b8c8c7820 */ /* 0x000fca0000400000 */
[----:B------:R-:W2:Y:S01]  /*3d50*/  MUFU.EX2 R83, R146 ;  /* 0x0000009200537308 */ /* 0x000ea20000000800 */
[----:B0-----:R-:W-:Y:S02]  /*3d60*/  FADD R8, R150, R21 ;  /* 0x0000001596087221 */ /* 0x001fe40000000000 */
[----:B------:R-:W-:-:S05]  /*3d70*/  FADD R157, R157, -R66 ;  /* 0x800000429d9d7221 */ /* 0x000fca0000000000 */
[----:B------:R-:W0:Y:S01]  /*3d80*/  MUFU.EX2 R69, R69 ;  /* 0x0000004500457308 */ /* 0x000e220000000800 */
[----:B------:R-:W-:Y:S02]  /*3d90*/  FMUL R88, R88, 1.4426950216293334961 ;  /* 0x3fb8aa3b58587820 */ /* 0x000fe40000400000 */
[----:B------:R-:W-:-:S05]  /*3da0*/  FADD R84, R84, -R71 ;  /* 0x8000004754547221 */ /* 0x000fca0000000000 */
[----:B------:R-:W4:Y:S01]  /*3db0*/  MUFU.EX2 R96, R96 ;  /* 0x0000006000607308 */ /* 0x000f220000000800 */
[----:B-----5:R-:W-:Y:S01]  /*3dc0*/  FADD R12, R65, R10 ;  /* 0x0000000a410c7221 */ /* 0x020fe20000000000 */
[----:B------:R-:W-:Y:S01]  /*3dd0*/  F2FP.PACK_AB R4, R77, R80 ;  /* 0x000000504d04723e */ /* 0x000fe200000000ff */
[----:B-1----:R-:W-:-:S05]  /*3de0*/  FADD R17, R85, R8 ;  /* 0x0000000855117221 */ /* 0x002fca0000000000 */
[----:B------:R-:W1:Y:S01]  /*3df0*/  MUFU.EX2 R70, R70 ;  /* 0x0000004600467308 */ /* 0x000e620000000800 */
[----:B------:R-:W-:Y:S01]  /*3e00*/  FMUL R73, R157, 1.4426950216293334961 ;  /* 0x3fb8aa3b9d497820 */ /* 0x000fe20000400000 */
[----:B------:R-:W-:Y:S01]  /*3e10*/  F2FP.PACK_AB R5, R166, R131 ;  /* 0x00000083a605723e */ /* 0x000fe200000000ff */
[----:B------:R-:W-:Y:S01]  /*3e20*/  FADD R77, R67, R12 ;  /* 0x0000000c434d7221 */ /* 0x000fe20000000000 */
[----:B------:R-:W-:-:S04]  /*3e30*/  F2FP.PACK_AB R6, R81, R76 ;  /* 0x0000004c5106723e */ /* 0x000fc800000000ff */
[----:B------:R-:W5:Y:S01]  /*3e40*/  MUFU.EX2 R13, R140 ;  /* 0x0000008c000d7308 */ /* 0x000f620000000800 */
[----:B------:R-:W-:Y:S01]  /*3e50*/  FMUL R84, R84, 1.4426950216293334961 ;  /* 0x3fb8aa3b54547820 */ /* 0x000fe20000400000 */
[----:B------:R-:W-:Y:S01]  /*3e60*/  F2FP.PACK_AB R7, R154, R95 ;  /* 0x0000005f9a07723e */ /* 0x000fe200000000ff */
[----:B------:R-:W-:Y:S01]  /*3e70*/  FADD R12, R148, R17 ;  /* 0x00000011940c7221 */ /* 0x000fe20000000000 */
[----:B------:R-:W5:Y:S01]  /*3e80*/  LDSM.16.M88.4 R8, [R119+0x1080] ;  /* 0x001080007708783b */ /* 0x000f620000000200 */
[----:B---3--:R-:W-:-:S03]  /*3e90*/  FADD R16, R68, R77 ;  /* 0x0000004d44107221 */ /* 0x008fc60000000000 */
[----:B------:R-:W3:Y:S01]  /*3ea0*/  MUFU.EX2 R88, R88 ;  /* 0x0000005800587308 */ /* 0x000ee20000000800 */
[----:B--2---:R-:W-:Y:S01]  /*3eb0*/  FADD R77, R83, R12 ;  /* 0x0000000c534d7221 */ /* 0x004fe20000000000 */
[----:B------:R-:W-:Y:S01]  /*3ec0*/  LDSM.16.M88.4 R20, [R119+0x1880] ;  /* 0x001880007714783b */ /* 0x000fe20000000200 */
[----:B0-----:R-:W-:-:S05]  /*3ed0*/  FADD R81, R69, R16 ;  /* 0x0000001045517221 */ /* 0x001fca0000000000 */
[----:B------:R-:W0:Y:S01]  /*3ee0*/  MUFU.EX2 R73, R73 ;  /* 0x0000004900497308 */ /* 0x000e220000000800 */
[----:B----4-:R-:W-:-:S07]  /*3ef0*/  FADD R12, R96, R77 ;  /* 0x0000004d600c7221 */ /* 0x010fce0000000000 */
[----:B------:R-:W2:Y:S01]  /*3f00*/  MUFU.EX2 R17, R84 ;  /* 0x0000005400117308 */ /* 0x000ea20000000800 */
[----:B------:R-:W-:Y:S01]  /*3f10*/  HMMA.16816.F32 R60, R4, R14, R60 ;  /* 0x0000000e043c723c */ /* 0x000fe2000000183c */
[----:B-1----:R-:W-:-:S06]  /*3f20*/  FADD R81, R70, R81 ;  /* 0x0000005146517221 */ /* 0x002fcc0000000000 */
[----:B-----5:R-:W-:Y:S02]  /*3f30*/  FADD R15, R13, R12 ;  /* 0x0000000c0d0f7221 */ /* 0x020fe40000000000 */
[----:B------:R-:W-:Y:S02]  /*3f40*/  FADD R14, R72, R81 ;  /* 0x00000051480e7221 */ /* 0x000fe40000000000 */
[----:B---3--:R-:W-:Y:S02]  /*3f50*/  FADD R12, R88, R15 ;  /* 0x0000000f580c7221 */ /* 0x008fe40000000000 */
[----:B0-----:R-:W-:Y:S02]  /*3f60*/  FADD R14, R73, R14 ;  /* 0x0000000e490e7221 */ /* 0x001fe40000000000 */
[----:B--2---:R-:W-:Y:S01]  /*3f70*/  FADD R12, R17, R12 ;  /* 0x0000000c110c7221 */ /* 0x004fe20000000000 */
[----:B------:R-:W-:Y:S02]  /*3f80*/  HMMA.16816.F32 R24, R4, R18, R24 ;  /* 0x000000120418723c */ /* 0x000fe40000001818 */
[----:B------:R-:W0:Y:S04]  /*3f90*/  SHFL.BFLY PT, R19, R14, 0x2, 0x1f ;  /* 0x0c401f000e137f89 */ /* 0x000e2800000e0000 */
[----:B------:R-:W1:Y:S01]  /*3fa0*/  SHFL.BFLY PT, R15, R12, 0x2, 0x1f ;  /* 0x0c401f000c0f7f89 */ /* 0x000e6200000e0000 */
[----:B------:R-:W-:-:S02]  /*3fb0*/  F2FP.PACK_AB R4, R85, R150 ;  /* 0x000000965504723e */ /* 0x000fc400000000ff */
[----:B------:R-:W-:Y:S02]  /*3fc0*/  F2FP.PACK_AB R5, R65, R64 ;  /* 0x000000404105723e */ /* 0x000fe400000000ff */
[----:B------:R-:W-:Y:S02]  /*3fd0*/  F2FP.PACK_AB R6, R83, R148 ;  /* 0x000000945306723e */ /* 0x000fe400000000ff */
[----:B------:R-:W-:Y:S01]  /*3fe0*/  F2FP.PACK_AB R7, R68, R67 ;  /* 0x000000434407723e */ /* 0x000fe200000000ff */
[----:B------:R-:W-:-:S04]  /*3ff0*/  UIADD3 UR4, UP0, UR4, 0x80, URZ ;  /* 0x0000008004047890 */ /* 0x000fc8000ff1e03f */
[----:B------:R-:W-:Y:S02]  /*4000*/  UIADD3.X UR5, URZ, UR5, URZ, UP0, !UPT ;  /* 0x000000053f057290 */ /* 0x000fe400087fe43f */
[----:B------:R-:W-:Y:S01]  /*4010*/  HMMA.16816.F32 R60, R4, R8, R60 ;  /* 0x00000008043c723c */ /* 0x000fe2000000183c */
[----:B0-----:R-:W-:Y:S02]  /*4020*/  FADD R19, R14, R19 ;  /* 0x000000130e137221 */ /* 0x001fe40000000000 */
[----:B-1----:R-:W-:-:S03]  /*4030*/  FADD R15, R12, R15 ;  /* 0x0000000f0c0f7221 */ /* 0x002fc60000000000 */
[----:B------:R-:W0:Y:S02]  /*4040*/  SHFL.BFLY PT, R14, R19, 0x1, 0x1f ;  /* 0x0c201f00130e7f89 */ /* 0x000e2400000e0000 */
[----:B------:R-:W-:Y:S02]  /*4050*/  HMMA.16816.F32 R4, R4, R20, R24 ;  /* 0x000000140404723c */ /* 0x000fe40000001818 */
[----:B------:R-:W1:Y:S01]  /*4060*/  SHFL.BFLY PT, R12, R15, 0x1, 0x1f ;  /* 0x0c201f000f0c7f89 */ /* 0x000e6200000e0000 */
[----:B------:R-:W-:Y:S01]  /*4070*/  F2FP.PACK_AB R96, R13, R96 ;  /* 0x000000600d60723e */ /* 0x000fe200000000ff */
[----:B------:R-:W-:Y:S01]  /*4080*/  IMAD.U32 R13, RZ, RZ, UR5 ;  /* 0x00000005ff0d7e24 */ /* 0x000fe2000f8e00ff */
[----:B------:R-:W-:-:S04]  /*4090*/  ISETP.LE.U32.AND P0, PT, R106, UR4, PT ;  /* 0x000000046a007c0c */ /* 0x000fc8000bf03070 */
[----:B------:R-:W-:Y:S02]  /*40a0*/  ISETP.GE.U32.AND.EX P0, PT, R13, RZ, PT, P0 ;  /* 0x000000ff0d00720c */ /* 0x000fe40003f06100 */
[----:B------:R-:W-:Y:S02]  /*40b0*/  F2FP.PACK_AB R97, R70, R69 ;  /* 0x000000454661723e */ /* 0x000fe400000000ff */
[----:B------:R-:W-:Y:S02]  /*40c0*/  F2FP.PACK_AB R98, R17, R88 ;  /* 0x000000581162723e */ /* 0x000fe400000000ff */
[----:B------:R-:W-:Y:S01]  /*40d0*/  F2FP.PACK_AB R99, R73, R72 ;  /* 0x000000484963723e */ /* 0x000fe200000000ff */
[----:B------:R-:W-:Y:S02]  /*40e0*/  IMAD.MOV.U32 R16, RZ, RZ, 0x80 ;  /* 0x00000080ff107424 */ /* 0x000fe400078e00ff */
[----:B------:R-:W-:Y:S02]  /*40f0*/  IMAD.MOV.U32 R121, RZ, RZ, R71 ;  /* 0x000000ffff797224 */ /* 0x000fe400078e0047 */
[----:B0-----:R-:W-:-:S02]  /*4100*/  FADD R14, R19, R14 ;  /* 0x0000000e130e7221 */ /* 0x001fc40000000000 */
[----:B------:R-:W-:Y:S01]  /*4110*/  HMMA.16816.F32 R8, R96, R10, R60 ;  /* 0x0000000a6008723c */ /* 0x000fe2000000183c */
[----:B-1----:R-:W-:Y:S02]  /*4120*/  FADD R12, R15, R12 ;  /* 0x0000000c0f0c7221 */ /* 0x002fe40000000000 */
[----:B------:R-:W-:-:S05]  /*4130*/  IMAD R107, R16, c[0x0][0x1b4], R107 ;  /* 0x00006d00106b7a24 */ /* 0x000fca00078e026b */
[----:B------:R-:W-:Y:S01]  /*4140*/  HMMA.16816.F32 R4, R96, R22, R4 ;  /* 0x000000166004723c */ /* 0x000fe20000001804 */
[----:B------:R-:W-:Y:S02]  /*4150*/  IMAD R115, R16, c[0x0][0x1a4], R115 ;  /* 0x0000690010737a24 */ /* 0x000fe400078e0273 */
[----:B------:R-:W-:Y:S02]  /*4160*/  FFMA R108, R75, R108, R14 ;  /* 0x0000006c4b6c7223 */ /* 0x000fe4000000000e */
[----:B------:R-:W-:Y:S02]  /*4170*/  FFMA R120, R79, R120, R12 ;  /* 0x000000784f787223 */ /* 0x000fe4000000000c */
[----:B------:R-:W-:Y:S01]  /*4180*/  IMAD.MOV.U32 R123, RZ, RZ, R66 ;  /* 0x000000ffff7b7224 */ /* 0x000fe200078e0042 */
[----:B------:R-:W-:Y:S01]  /*4190*/  @P0 CALL.REL.NOINC `(.L_x_0) ;  /* 0x0000001000000944 */ /* 0x000fe20003c00000 */
[----:B------:R-:W-:Y:S05]  /*41a0*/  BRA `(.L_x_1) ;  /* 0xffffca3000007947 */ /* 0x000fea000383ffff */
.L_x_0:
[----:B------:R-:W-:-:S04]  /*41b0*/  NOP ;  /* 0x0000000000007918 */ /* 0x000fc80000000000 */
[----:B------:R-:W-:-:S03]  /*41c0*/  NOP ;  /* 0x0000000000007918 */ /* 0x000fc60000000000 */
[----:B------:R-:W-:Y:S01]  /*41d0*/  IMAD.MOV.U32 R29, RZ, RZ, R8 ;  /* 0x000000ffff1d7224 */ /* 0x000fe200078e0008 */
[----:B------:R-:W-:Y:S01]  /*41e0*/  FSETP.GEU.AND P3, PT, R108, 1.175494350822287508e-38, PT ;  /* 0x008000006c00780b */ /* 0x000fe20003f6e000 */
[----:B------:R-:W-:Y:S01]  /*41f0*/  IMAD.MOV.U32 R27, RZ, RZ, R9 ;  /* 0x000000ffff1b7224 */ /* 0x000fe200078e0009 */
[----:B------:R-:W-:Y:S01]  /*4200*/  LOP3.LUT P0, RZ, R0, 0x80, RZ, 0xc0, !PT ;  /* 0x0000008000ff7812 */ /* 0x000fe2000780c0ff */
[----:B------:R-:W-:Y:S01]  /*4210*/  IMAD R8, R58, c[0x0][0x1c0], RZ ;  /* 0x000070003a087a24 */ /* 0x000fe200078e02ff */
[C---:B------:R-:W-:Y:S01]  /*4220*/  FSETP.GEU.AND P4, PT, R120.reuse, 1.175494350822287508e-38, PT ;  /* 0x008000007800780b */ /* 0x040fe20003f8e000 */
[----:B------:R-:W-:Y:S01]  /*4230*/  IMAD R9, R59, c[0x0][0x1c4], RZ ;  /* 0x000071003b097a24 */ /* 0x000fe200078e02ff */
[----:B------:R-:W-:Y:S01]  /*4240*/  FSETP.GT.AND P2, PT, |R120|, 8.50705917302346158658e+37, PT ;  /* 0x7e8000007800780b */ /* 0x000fe20003f44200 */
[----:B------:R-:W-:Y:S01]  /*4250*/  IMAD.MOV.U32 R25, RZ, RZ, R10 ;  /* 0x000000ffff197224 */ /* 0x000fe200078e000a */
[----:B------:R-:W-:Y:S01]  /*4260*/  LOP3.LUT R10, R0, 0x18, RZ, 0xc0, !PT ;  /* 0x00000018000a7812 */ /* 0x000fe200078ec0ff */
[----:B------:R-:W-:Y:S01]  /*4270*/  IMAD.SHL.U32 R2, R8, 0x2, RZ ;  /* 0x0000000208027824 */ /* 0x000fe200078e00ff */
[----:B------:R-:W-:Y:S01]  /*4280*/  FSETP.GEU.AND P1, PT, |R120|, 1.175494350822287508e-38, PT ;  /* 0x008000007800780b */ /* 0x000fe20003f2e200 */
[----:B------:R-:W-:Y:S01]  /*4290*/  IMAD.SHL.U32 R3, R9, 0x2, RZ ;  /* 0x0000000209037824 */ /* 0x000fe200078e00ff */
[----:B------:R-:W-:Y:S01]  /*42a0*/  BAR.SYNC.DEFER_BLOCKING 0x0 ;  /* 0x0000000000007b1d */ /* 0x000fe20000010000 */
[----:B------:R-:W-:-:S02]  /*42b0*/  IMAD.MOV.U32 R13, RZ, RZ, R5 ;  /* 0x000000ffff0d7224 */ /* 0x000fc400078e0005 */
[----:B------:R-:W-:Y:S01]  /*42c0*/  IMAD.MOV.U32 R19, RZ, RZ, R6 ;  /* 0x000000ffff137224 */ /* 0x000fe200078e0006 */
[----:B------:R-:W-:Y:S01]  /*42d0*/  IADD3 R16, P5, P6, R3, c[0x0][0x178], R2 ;  /* 0x00005e0003107a10 */ /* 0x000fe20007ebe002 */
[----:B------:R-:W-:Y:S02]  /*42e0*/  IMAD.SHL.U32 R5, R0, 0x4, RZ ;  /* 0x0000000400057824 */ /* 0x000fe400078e00ff */
[----:B------:R-:W-:Y:S01]  /*42f0*/  IMAD R6, R10, 0x8, R111 ;  /* 0x000000080a067824 */ /* 0x000fe200078e026f */
[----:B------:R-:W-:Y:S01]  /*4300*/  SHF.R.U32.HI R10, RZ, 0x1, R10 ;  /* 0x00000001ff0a7819 */ /* 0x000fe2000001160a */
[----:B------:R-:W-:Y:S02]  /*4310*/  FMUL R3, R108, 8388608 ;  /* 0x4b0000006c037820 */ /* 0x000fe40000400000 */
[----:B------:R-:W-:Y:S01]  /*4320*/  IMAD.MOV.U32 R17, RZ, RZ, R7 ;  /* 0x000000ffff117224 */ /* 0x000fe200078e0007 */
[C---:B------:R-:W-:Y:S01]  /*4330*/  LOP3.LUT R7, R5.reuse, 0x7c, RZ, 0xc0, !PT ;  /* 0x0000007c05077812 */ /* 0x040fe200078ec0ff */
[----:B------:R-:W-:Y:S01]  /*4340*/  IMAD R15, R6, 0x4, R109 ;  /* 0x00000004060f7824 */ /* 0x000fe200078e026d */
[----:B------:R-:W-:Y:S01]  /*4350*/  SHF.R.S32.HI R6, RZ, 0x5, R0 ;  /* 0x00000005ff067819 */ /* 0x000fe20000011400 */
[----:B------:R-:W-:Y:S01]  /*4360*/  IMAD.MOV.U32 R21, RZ, RZ, R4 ;  /* 0x000000ffff157224 */ /* 0x000fe200078e0004 */
[----:B------:R-:W-:Y:S01]  /*4370*/  LOP3.LUT R4, R5, 0x1c0, RZ, 0xc0, !PT ;  /* 0x000001c005047812 */ /* 0x000fe200078ec0ff */
[----:B------:R-:W-:Y:S01]  /*4380*/  IMAD.MOV.U32 R23, RZ, RZ, R11 ;  /* 0x000000ffff177224 */ /* 0x000fe200078e000b */
[----:B------:R-:W-:Y:S01]  /*4390*/  FSEL R26, R3, R108, !P3 ;  /* 0x0000006c031a7208 */ /* 0x000fe20005800000 */
[----:B------:R-:W-:Y:S01]  /*43a0*/  FMUL R2, R120, 8388608 ;  /* 0x4b00000078027820 */ /* 0x000fe20000400000 */
[----:B------:R-:W-:Y:S01]  /*43b0*/  SGXT R6, R6, 0x1 ;  /* 0x000000010606781a */ /* 0x000fe20000000200 */
[----:B------:R-:W-:Y:S01]  /*43c0*/  IMAD R111, R111, 0x8, R4 ;  /* 0x000000086f6f7824 */ /* 0x000fe200078e0204 */
[----:B------:R-:W-:Y:S01]  /*43d0*/  LOP3.LUT R11, R7, 0x180, R110, 0xf8, !PT ;  /* 0x00000180070b7812 */ /* 0x000fe200078ef86e */
[----:B------:R-:W-:Y:S01]  /*43e0*/  @P2 FMUL R13, R13, 0.25 ;  /* 0x3e8000000d0d2820 */ /* 0x000fe20000400000 */
[----:B------:R-:W-:Y:S01]  /*43f0*/  SHF.R.U32.HI R0, RZ, 0x1, R0 ;  /* 0x00000001ff007819 */ /* 0x000fe20000011600 */
[----:B------:R-:W-:Y:S01]  /*4400*/  @P2 FMUL R21, R21, 0.25 ;  /* 0x3e80000015152820 */ /* 0x000fe20000400000 */
[----:B------:R-:W-:Y:S01]  /*4410*/  IADD3 R4, R26, -0x3f3504f3, RZ ;  /* 0xc0cafb0d1a047810 */ /* 0x000fe20007ffe0ff */
[----:B------:R-:W-:Y:S01]  /*4420*/  @P2 FMUL R27, R27, 0.25 ;  /* 0x3e8000001b1b2820 */ /* 0x000fe20000400000 */
[----:B------:R-:W-:Y:S01]  /*4430*/  LOP3.LUT R14, R11, 0x808, R6, 0x78, !PT ;  /* 0x000008080b0e7812 */ /* 0x000fe200078e7806 */
[----:B------:R-:W-:Y:S01]  /*4440*/  @P2 FMUL R29, R29, 0.25 ;  /* 0x3e8000001d1d2820 */ /* 0x000fe20000400000 */
[----:B------:R-:W-:Y:S01]  /*4450*/  LOP3.LUT R6, R0, 0x4, RZ, 0xc0, !PT ;  /* 0x0000000400067812 */ /* 0x000fe200078ec0ff */
[----:B------:R-:W-:Y:S01]  /*4460*/  IMAD.HI R8, R8, 0x2, RZ ;  /* 0x0000000208087827 */ /* 0x000fe200078e02ff */
[----:B------:R-:W-:-:S02]  /*4470*/  FSEL R33, R2, R120, !P4 ;  /* 0x0000007802217208 */ /* 0x000fc40006000000 */
[----:B------:R-:W-:Y:S01]  /*4480*/  FSEL R0, RZ, -23, P4 ;  /* 0xc1b80000ff007808 */ /* 0x000fe20002000000 */
[----:B------:R-:W-:Y:S01]  /*4490*/  @P2 FMUL R120, R120, 0.25 ;  /* 0x3e80000078782820 */ /* 0x000fe20000400000 */
[----:B------:R-:W-:Y:S01]  /*44a0*/  LOP3.LUT R5, R4, 0xff800000, RZ, 0xc0, !PT ;  /* 0xff80000004057812 */ /* 0x000fe200078ec0ff */
[----:B------:R-:W-:Y:S01]  /*44b0*/  IMAD.IADD R111, R6, 0x1, R111 ;  /* 0x00000001066f7824 */ /* 0x000fe200078e026f */
[----:B------:R-:W-:Y:S01]  /*44c0*/  FSETP.GT.AND P4, PT, |R108|, 8.50705917302346158658e+37, PT ;  /* 0x7e8000006c00780b */ /* 0x000fe20003f84200 */
[----:B------:R-:W-:Y:S01]  /*44d0*/  @!P1 FMUL R120, R120, 16777216 ;  /* 0x4b80000078789820 */ /* 0x000fe20000400000 */
[----:B------:R-:W-:Y:S01]  /*44e0*/  FSEL R4, RZ, -23, P3 ;  /* 0xc1b80000ff047808 */ /* 0x000fe20001800000 */
[----:B------:R-:W0:Y:S01]  /*44f0*/  I2F R7, R5 ;  /* 0x0000000500077306 */ /* 0x000e220000201400 */
[----:B------:R-:W-:Y:S01]  /*4500*/  FSETP.GEU.AND P3, PT, |R108|, 1.175494350822287508e-38, PT ;  /* 0x008000006c00780b */ /* 0x000fe20003f6e200 */
[----:B------:R-:W-:Y:S01]  /*4510*/  IMAD.HI R9, R9, 0x2, RZ ;  /* 0x0000000209097827 */ /* 0x000fe200078e02ff */
[----:B------:R-:W-:-:S02]  /*4520*/  IADD3 R2, R33, -0x3f3504f3, RZ ;  /* 0xc0cafb0d21027810 */ /* 0x000fc40007ffe0ff */
[----:B------:R-:W-:Y:S01]  /*4530*/  ISETP.GE.U32.AND P2, PT, R33, 0x7f800000, PT ;  /* 0x7f8000002100780c */ /* 0x000fe20003f46070 */
[----:B------:R-:W-:Y:S01]  /*4540*/  @!P1 FMUL R13, R13, 16777216 ;  /* 0x4b8000000d0d9820 */ /* 0x000fe20000400000 */
[----:B------:R-:W-:Y:S01]  /*4550*/  LOP3.LUT R2, R2, 0xff800000, RZ, 0xc0, !PT ;  /* 0xff80000002027812 */ /* 0x000fe200078ec0ff */
[----:B------:R-:W1:Y:S01]  /*4560*/  MUFU.RCP R6, R120 ;  /* 0x0000007800067308 */ /* 0x000e620000001000 */
[----:B------:R-:W-:Y:S01]  /*4570*/  @!P1 FMUL R21, R21, 16777216 ;  /* 0x4b80000015159820 */ /* 0x000fe20000400000 */
[----:B------:R-:W-:Y:S01]  /*4580*/  IADD3.X R24, R9, c[0x0][0x17c], R8, P5, P6 ;  /* 0x00005f0009187a10 */ /* 0x000fe20002fec408 */
[----:B------:R-:W-:Y:S01]  /*4590*/  @P4 FMUL R108, R108, 0.25 ;  /* 0x3e8000006c6c4820 */ /* 0x000fe20000400000 */
[----:B------:R-:W-:Y:S01]  /*45a0*/  LOP3.LUT R110, R110, 0x1f8, RZ, 0xc0, !PT ;  /* 0x000001f86e6e7812 */ /* 0x000fe200078ec0ff */
[----:B------:R-:W-:Y:S02]  /*45b0*/  @P4 FMUL R17, R17, 0.25 ;  /* 0x3e80000011114820 */ /* 0x000fe40000400000 */
[----:B------:R-:W-:Y:S01]  /*45c0*/  @!P3 FMUL R108, R108, 16777216 ;  /* 0x4b8000006c6cb820 */ /* 0x000fe20000400000 */
[----:B------:R-:W-:Y:S01]  /*45d0*/  I2F R3, R2 ;  /* 0x0000000200037306 */ /* 0x000fe20000201400 */
[----:B0-----:R-:W-:-:S02]  /*45e0*/  FFMA.FTZ R18, R7, 1.1920928955078125e-07, R4 ;  /* 0x3400000007127823 */ /* 0x001fc40000010004 */
[----:B------:R-:W-:Y:S02]  /*45f0*/  @P4 FMUL R23, R23, 0.25 ;  /* 0x3e80000017174820 */ /* 0x000fe40000400000 */
[----:B------:R-:W-:Y:S02]  /*4600*/  @P4 FMUL R19, R19, 0.25 ;  /* 0x3e80000013134820 */ /* 0x000fe40000400000 */
[----:B------:R-:W-:Y:S01]  /*4610*/  @P4 FMUL R25, R25, 0.25 ;  /* 0x3e80000019194820 */ /* 0x000fe20000400000 */
[----:B------:R-:W0:Y:S01]  /*4620*/  MUFU.RCP R4, R108 ;  /* 0x0000006c00047308 */ /* 0x000e220000001000 */
[----:B------:R-:W-:Y:S02]  /*4630*/  @!P1 FMUL R27, R27, 16777216 ;  /* 0x4b8000001b1b9820 */ /* 0x000fe40000400000 */
[----:B------:R-:W-:Y:S01]  /*4640*/  @!P1 FMUL R29, R29, 16777216 ;  /* 0x4b8000001d1d9820 */ /* 0x000fe20000400000 */
[----:B------:R-:W-:Y:S01]  /*4650*/  ISETP.GE.U32.AND P1, PT, R26, 0x7f800000, PT ;  /* 0x7f8000001a00780c */ /* 0x000fe20003f26070 */
[----:B------:R-:W-:-:S02]  /*4660*/  @!P3 FMUL R17, R17, 16777216 ;  /* 0x4b8000001111b820 */ /* 0x000fc40000400000 */
[----:B------:R-:W-:Y:S02]  /*4670*/  @!P3 FMUL R23, R23, 16777216 ;  /* 0x4b8000001717b820 */ /* 0x000fe40000400000 */
[----:B------:R-:W-:Y:S02]  /*4680*/  @!P3 FMUL R19, R19, 16777216 ;  /* 0x4b8000001313b820 */ /* 0x000fe40000400000 */
[----:B------:R-:W-:Y:S02]  /*4690*/  @!P3 FMUL R25, R25, 16777216 ;  /* 0x4b8000001919b820 */ /* 0x000fe40000400000 */
[C---:B-1----:R-:W-:Y:S02]  /*46a0*/  FMUL R8, R6.reuse, R13 ;  /* 0x0000000d06087220 */ /* 0x042fe40000400000 */
[C---:B------:R-:W-:Y:S02]  /*46b0*/  FMUL R9, R6.reuse, R21 ;  /* 0x0000001506097220 */ /* 0x040fe40000400000 */
[----:B------:R-:W-:-:S02]  /*46c0*/  FMUL R13, R6, R27 ;  /* 0x0000001b060d7220 */ /* 0x000fc40000400000 */
[----:B------:R-:W-:Y:S02]  /*46d0*/  FMUL R12, R6, R29 ;  /* 0x0000001d060c7220 */ /* 0x000fe40000400000 */
[----:B------:R-:W-:Y:S01]  /*46e0*/  IMAD.U32 R15, R15, 0x4, R10 ;  /* 0x000000040f0f7824 */ /* 0x000fe200078e000a */
[----:B------:R-:W-:Y:S01]  /*46f0*/  F2FP.PACK_AB R8, R8, R13 ;  /* 0x0000000d0808723e */ /* 0x000fe200000000ff */
[C---:B0-----:R-:W-:Y:S01]  /*4700*/  FMUL R6, R4.reuse, R17 ;  /* 0x0000001104067220 */ /* 0x041fe20000400000 */
[----:B------:R-:W-:Y:S01]  /*4710*/  F2FP.PACK_AB R9, R9, R12 ;  /* 0x0000000c0909723e */ /* 0x000fe200000000ff */
[C---:B------:R-:W-:Y:S01]  /*4720*/  FMUL R11, R4.reuse, R23 ;  /* 0x00000017040b7220 */ /* 0x040fe20000400000 */
[----:B------:R-:W-:Y:S01]  /*4730*/  LOP3.LUT R13, R15, 0x8, RZ, 0x3c, !PT ;  /* 0x000000080f0d7812 */ /* 0x000fe200078e3cff */
[C---:B------:R-:W-:Y:S01]  /*4740*/  FMUL R7, R4.reuse, R19 ;  /* 0x0000001304077220 */ /* 0x040fe20000400000 */
[----:B------:R-:W-:Y:S01]  /*4750*/  STS [R14+0x200], R8 ;  /* 0x000200080e007388 */ /* 0x000fe20000000800 */
[----:B------:R-:W-:Y:S01]  /*4760*/  FMUL R10, R4, R25 ;  /* 0x00000019040a7220 */ /* 0x000fe20000400000 */
[----:B------:R-:W-:Y:S01]  /*4770*/  F2FP.PACK_AB R6, R6, R11 ;  /* 0x0000000b0606723e */ /* 0x000fe200000000ff */
[----:B------:R-:W-:Y:S01]  /*4780*/  IMAD.IADD R2, R33, 0x1, -R2 ;  /* 0x0000000121027824 */ /* 0x000fe200078e0a02 */
[----:B------:R-:W-:Y:S01]  /*4790*/  LOP3.LUT R11, R14, 0x4, RZ, 0x3c, !PT ;  /* 0x000000040e0b7812 */ /* 0x000fe200078e3cff */
[----:B------:R-:W-:Y:S01]  /*47a0*/  IMAD.MOV.U32 R31, RZ, RZ, 0x3dc6b27f ;  /* 0x3dc6b27fff1f7424 */ /* 0x000fe200078e00ff */
[----:B------:R-:W-:Y:S01]  /*47b0*/  F2FP.PACK_AB R10, R7, R10 ;  /* 0x0000000a070a723e */ /* 0x000fe200000000ff */
[----:B------:R-:W-:Y:S01]  /*47c0*/  FADD R2, R2, -1 ;  /* 0xbf80000002027421 */ /* 0x000fe20000000000 */
[----:B------:R0:W-:Y:S01]  /*47d0*/  STS [R14], R9 ;  /* 0x000000090e007388 */ /* 0x0001e20000000800 */
[----:B------:R-:W-:-:S02]  /*47e0*/  FFMA.FTZ R0, R3, 1.1920928955078125e-07, R0 ;  /* 0x3400000003007823 */ /* 0x000fc40000010000 */
[----:B------:R-:W-:Y:S01]  /*47f0*/  FFMA.FTZ R3, R2, R31, -0.16845393180847167969 ;  /* 0xbe2c7f3002037423 */ /* 0x000fe2000001001f */
[----:B------:R1:W-:Y:S01]  /*4800*/  STS [R11+0x400], R10 ;  /* 0x0004000a0b007388 */ /* 0x0003e20000000800 */
[----:B------:R-:W-:Y:S02]  /*4810*/  IMAD.IADD R5, R26, 0x1, -R5 ;  /* 0x000000011a057824 */ /* 0x000fe400078e0a05 */
[C---:B------:R-:W-:Y:S01]  /*4820*/  FFMA.FTZ R3, R2.reuse, R3, 0.1716887056827545166 ;  /* 0x3e2fcf2a02037423 */ /* 0x040fe20000010003 */
[----:B------:R2:W-:Y:S01]  /*4830*/  STS [R11+0x600], R6 ;  /* 0x000600060b007388 */ /* 0x0005e20000000800 */
[----:B------:R-:W-:Y:S01]  /*4840*/  FADD R20, R5, -1 ;  /* 0xbf80000005147421 */ /* 0x000fe20000000000 */
[C---:B0-----:R-:W-:Y:S01]  /*4850*/  LOP3.LUT R14, R15.reuse, 0xc, RZ, 0x3c, !PT ;  /* 0x0000000c0f0e7812 */ /* 0x041fe200078e3cff */
[----:B------:R-:W-:Y:S01]  /*4860*/  FFMA.FTZ R3, R2, R3, -0.17900948226451873779 ;  /* 0xbe374e4302037423 */ /* 0x000fe20000010003 */
[----:B------:R-:W-:Y:S01]  /*4870*/  BAR.SYNC.DEFER_BLOCKING 0x0 ;  /* 0x0000000000007b1d */ /* 0x000fe20000010000 */
[----:B------:R-:W-:Y:S01]  /*4880*/  FFMA.FTZ R5, R20, R31, -0.16845393180847167969 ;  /* 0xbe2c7f3014057423 */ /* 0x000fe2000001001f */
[----:B-1----:R-:W-:Y:S01]  /*4890*/  LOP3.LUT R10, R15, 0x4, RZ, 0x3c, !PT ;  /* 0x000000040f0a7812 */ /* 0x002fe200078e3cff */
[----:B------:R-:W-:-:S02]  /*48a0*/  FFMA.FTZ R3, R2, R3, 0.20512372255325317383 ;  /* 0x3e520bf402037423 */ /* 0x000fc40000010003 */
[----:B------:R-:W-:Y:S02]  /*48b0*/  FFMA.FTZ R5, R20, R5, 0.1716887056827545166 ;  /* 0x3e2fcf2a14057423 */ /* 0x000fe40000010005 */
[----:B------:R-:W-:Y:S02]  /*48c0*/  FFMA.FTZ R3, R2, R3, -0.24046532809734344482 ;  /* 0xbe763c8b02037423 */ /* 0x000fe40000010003 */
[----:B------:R-:W-:Y:S02]  /*48d0*/  FFMA.FTZ R5, R20, R5, -0.17900948226451873779 ;  /* 0xbe374e4314057423 */ /* 0x000fe40000010005 */
[----:B------:R-:W-:Y:S02]  /*48e0*/  FFMA.FTZ R3, R2, R3, 0.28857114911079406738 ;  /* 0x3e93bf9902037423 */ /* 0x000fe40000010003 */
[----:B------:R-:W-:Y:S02]  /*48f0*/  FFMA.FTZ R5, R20, R5, 0.20512372255325317383 ;  /* 0x3e520bf414057423 */ /* 0x000fe40000010005 */
[----:B------:R-:W-:-:S02]  /*4900*/  FFMA.FTZ R3, R2, R3, -0.36067417263984680176 ;  /* 0xbeb8aa4902037423 */ /* 0x000fc40000010003 */
[----:B------:R-:W-:Y:S02]  /*4910*/  FFMA.FTZ R5, R20, R5, -0.24046532809734344482 ;  /* 0xbe763c8b14057423 */ /* 0x000fe40000010005 */
[----:B------:R-:W-:Y:S02]  /*4920*/  FFMA.FTZ R3, R2, R3, 0.48089820146560668945 ;  /* 0x3ef6384a02037423 */ /* 0x000fe40000010003 */
[----:B------:R-:W-:Y:S02]  /*4930*/  IMAD R100, R100, c[0x0][0x1c8], RZ ;  /* 0x0000720064647a24 */ /* 0x000fe400078e02ff */
[----:B------:R-:W-:Y:S01]  /*4940*/  IMAD.MOV.U32 R22, RZ, RZ, c[0x0][0x1c8] ;  /* 0x00007200ff167624 */ /* 0x000fe200078e00ff */
[----:B------:R-:W0:Y:S01]  /*4950*/  LDS R23, [R15] ;  /* 0x000000000f177984 */ /* 0x000e220000000800 */
[----:B------:R-:W-:Y:S02]  /*4960*/  FFMA.FTZ R5, R20, R5, 0.28857114911079406738 ;  /* 0x3e93bf9914057423 */ /* 0x000fe40000010005 */
[----:B------:R-:W-:Y:S01]  /*4970*/  FFMA.FTZ R3, R2, R3, -0.72134751081466674805 ;  /* 0xbf38aa3b02037423 */ /* 0x000fe20000010003 */
[----:B------:R-:W1:Y:S01]  /*4980*/  LDS R25, [R10] ;  /* 0x000000000a197984 */ /* 0x000e620000000800 */
[----:B------:R-:W-:-:S02]  /*4990*/  IMAD R7, R22, 0x2, R100 ;  /* 0x0000000216077824 */ /* 0x000fc400078e0264 */
[----:B------:R-:W-:Y:S01]  /*49a0*/  FFMA.FTZ R9, R20, R5, -0.36067417263984680176 ;  /* 0xbeb8aa4914097423 */ /* 0x000fe20000010005 */
[----:B------:R3:W4:Y:S01]  /*49b0*/  LDS R27, [R13] ;  /* 0x000000000d1b7984 */ /* 0x0007220000000800 */
[----:B------:R-:W-:Y:S01]  /*49c0*/  FMUL R3, R2, R3 ;  /* 0x0000000302037220 */ /* 0x000fe20000400000 */
[C---:B------:R-:W-:Y:S01]  /*49d0*/  LEA R4, P4, R7.reuse, R16, 0x1 ;  /* 0x0000001007047211 */ /* 0x040fe200078808ff */
[----:B------:R-:W-:Y:S01]  /*49e0*/  IMAD R8, R22, 0x2, R7 ;  /* 0x0000000216087824 */ /* 0x000fe200078e0207 */
[----:B------:R5:W1:Y:S01]  /*49f0*/  LDS R29, [R14] ;  /* 0x000000000e1d7984 */ /* 0x000a620000000800 */
[----:B------:R-:W-:Y:S01]  /*4a00*/  FFMA.FTZ R9, R20, R9, 0.48089820146560668945 ;  /* 0x3ef6384a14097423 */ /* 0x000fe20000010009 */
[----:B------:R-:W-:Y:S01]  /*4a10*/  LEA.HI.X.SX32 R5, R7, R24, 0x1, P4 ;  /* 0x0000001807057211 */ /* 0x000fe200020f0eff */
[----:B------:R-:W-:Y:S01]  /*4a20*/  FMUL R3, R2, R3 ;  /* 0x0000000302037220 */ /* 0x000fe20000400000 */
[----:B--2---:R-:W-:Y:S01]  /*4a30*/  LEA R6, P5, R8, R16, 0x1 ;  /* 0x0000001008067211 */ /* 0x004fe200078a08ff */
[----:B------:R-:W-:-:S02]  /*4a40*/  IMAD R11, R22, 0x2, R8 ;  /* 0x00000002160b7824 */ /* 0x000fc400078e0208 */
[----:B---3--:R-:W-:Y:S01]  /*4a50*/  FFMA.FTZ R13, R20, R9, -0.72134751081466674805 ;  /* 0xbf38aa3b140d7423 */ /* 0x008fe20000010009 */
[----:B------:R-:W-:Y:S01]  /*4a60*/  LEA.HI.X.SX32 R7, R8, R24, 0x1, P5 ;  /* 0x0000001808077211 */ /* 0x000fe200028f0eff */
[----:B------:R-:W-:Y:S01]  /*4a70*/  FFMA.FTZ R19, R2, 1.4426950216293334961, R3 ;  /* 0x3fb8aa3b02137823 */ /* 0x000fe20000010003 */
[----:B------:R-:W-:Y:S01]  /*4a80*/  LEA R2, P3, R100, R16, 0x1 ;  /* 0x0000001064027211 */ /* 0x000fe200078608ff */
[----:B------:R-:W-:Y:S02]  /*4a90*/  IMAD R12, R22, 0x2, R11 ;  /* 0x00000002160c7824 */ /* 0x000fe400078e020b */
[----:B------:R-:W-:Y:S01]  /*4aa0*/  FMUL R13, R20, R13 ;  /* 0x0000000d140d7220 */ /* 0x000fe20000400000 */
[----:B------:R-:W-:Y:S01]  /*4ab0*/  LEA.HI.X.SX32 R3, R100, R24, 0x1, P3 ;  /* 0x0000001864037211 */ /* 0x000fe200018f0eff */
[----:B------:R-:W-:Y:S01]  /*4ac0*/  IMAD R15, R22, 0x2, R12 ;  /* 0x00000002160f7824 */ /* 0x000fe200078e020c */
[CC--:B------:R-:W-:Y:S01]  /*4ad0*/  LEA R8, P3, R11.reuse, R16.reuse, 0x1 ;  /* 0x000000100b087211 */ /* 0x0c0fe200078608ff */
[----:B------:R-:W-:Y:S01]  /*4ae0*/  FMUL R21, R20, R13 ;  /* 0x0000000d14157220 */ /* 0x000fe20000400000 */
[----:B------:R-:W-:Y:S01]  /*4af0*/  LEA R10, P4, R12, R16, 0x1 ;  /* 0x000000100c0a7211 */ /* 0x000fe200078808ff */
[----:B------:R-:W-:Y:S01]  /*4b00*/  IMAD R17, R22, 0x2, R15 ;  /* 0x0000000216117824 */ /* 0x000fe200078e020f */
[-C--:B------:R-:W-:Y:S01]  /*4b10*/  LEA.HI.X.SX32 R9, R11, R24.reuse, 0x1, P3 ;  /* 0x000000180b097211 */ /* 0x080fe200018f0eff */
[----:B------:R-:W-:Y:S01]  /*4b20*/  FFMA.FTZ R21, R20, 1.4426950216293334961, R21 ;  /* 0x3fb8aa3b14157823 */ /* 0x000fe20000010015 */
[----:B------:R-:W-:Y:S01]  /*4b30*/  LEA.HI.X.SX32 R11, R12, R24, 0x1, P4 ;  /* 0x000000180c0b7211 */ /* 0x000fe200020f0eff */
[----:B------:R-:W-:Y:S01]  /*4b40*/  @P2 IMAD.MOV.U32 R20, RZ, RZ, 0x7f800000 ;  /* 0x7f800000ff142424 */ /* 0x000fe200078e00ff */
[-C--:B------:R-:W-:Y:S01]  /*4b50*/  LEA R12, P3, R15, R16.reuse, 0x1 ;  /* 0x000000100f0c7211 */ /* 0x080fe200078608ff */
[----:B------:R-:W-:Y:S01]  /*4b60*/  FADD R0, R0, R19 ;  /* 0x0000001300007221 */ /* 0x000fe20000000000 */
[----:B-----5:R-:W-:Y:S01]  /*4b70*/  LEA R14, P4, R17, R16, 0x1 ;  /* 0x00000010110e7211 */ /* 0x020fe200078808ff */
[----:B------:R-:W-:Y:S01]  /*4b80*/  @P1 IMAD.MOV.U32 R19, RZ, RZ, 0x7f800000 ;  /* 0x7f800000ff131424 */ /* 0x000fe200078e00ff */
[----:B------:R-:W-:Y:S01]  /*4b90*/  LEA.HI.X.SX32 R13, R15, R24, 0x1, P3 ;  /* 0x000000180f0d7211 */ /* 0x000fe200018f0eff */
[C---:B------:R-:W-:Y:S01]  /*4ba0*/  @P2 FFMA.FTZ R0, R33.reuse, R20, +INF ;  /* 0x7f80000021002423 */ /* 0x040fe20000010014 */
[----:B------:R-:W-:Y:S01]  /*4bb0*/  FSETP.NEU.AND P3, PT, R33, RZ, PT ;  /* 0x000000ff2100720b */ /* 0x000fe20003f6d000 */
[----:B------:R-:W-:Y:S01]  /*4bc0*/  IMAD R22, R22, 0x2, R17 ;  /* 0x0000000216167824 */ /* 0x000fe200078e0211 */
[----:B------:R-:W-:Y:S01]  /*4bd0*/  FSETP.NEU.AND P2, PT, R26, RZ, PT ;  /* 0x000000ff1a00720b */ /* 0x000fe20003f4d000 */
[----:B------:R-:W-:Y:S01]  /*4be0*/  FADD R18, R18, R21 ;  /* 0x0000001512127221 */ /* 0x000fe20000000000 */
[----:B------:R-:W-:Y:S01]  /*4bf0*/  FSEL R0, R0, -INF , P3 ;  /* 0xff80000000007808 */ /* 0x000fe20001800000 */
[----:B------:R-:W-:Y:S01]  /*4c00*/  @P1 FFMA.FTZ R18, R26, R19, +INF ;  /* 0x7f8000001a121423 */ /* 0x000fe20000010013 */
[----:B0-----:R0:W-:Y:S01]  /*4c10*/  STG.E.U16 [R2.64], R23 ;  /* 0x0000001702007986 */ /* 0x0011e2000c101506 */
[----:B------:R-:W-:-:S02]  /*4c20*/  LEA R16, P5, R22, R16, 0x1 ;  /* 0x0000001016107211 */ /* 0x000fc400078a08ff */
[-C--:B------:R-:W-:Y:S01]  /*4c30*/  LEA.HI.X.SX32 R15, R17, R24.reuse, 0x1, P4 ;  /* 0x00000018110f7211 */ /* 0x080fe200020f0eff */
[----:B-1----:R1:W-:Y:S01]  /*4c40*/  STG.E.U16 [R4.64], R25 ;  /* 0x0000001904007986 */ /* 0x0023e2000c101506 */
[----:B------:R-:W-:Y:S01]  /*4c50*/  FSEL R19, R18, -INF , P2 ;  /* 0xff80000012137808 */ /* 0x000fe20001000000 */
[----:B------:R-:W-:Y:S01]  /*4c60*/  FFMA R18, R0, 0.69314718246459960938, R71 ;  /* 0x3f31721800127823 */ /* 0x000fe20000000047 */
[----:B------:R-:W-:Y:S01]  /*4c70*/  LEA.HI.X.SX32 R17, R22, R24, 0x1, P5 ;  /* 0x0000001816117211 */ /* 0x000fe200028f0eff */
[----:B----4-:R2:W-:Y:S01]  /*4c80*/  STG.E.U16 [R6.64], R27 ;  /* 0x0000001b06007986 */ /* 0x0105e2000c101506 */
[----:B------:R-:W-:Y:S01]  /*4c90*/  PRMT R0, R29, 0x7632, R0 ;  /* 0x000076321d007816 */ /* 0x000fe20000000000 */
[----:B------:R-:W-:Y:S01]  /*4ca0*/  FFMA R19, R19, 0.69314718246459960938, R66 ;  /* 0x3f31721813137823 */ /* 0x000fe20000000042 */
[----:B0-----:R-:W-:Y:S01]  /*4cb0*/  PRMT R3, R25, 0x7632, R3 ;  /* 0x0000763219037816 */ /* 0x001fe20000000003 */
[----:B------:R0:W-:Y:S01]  /*4cc0*/  STG.E.U16 [R8.64], R29 ;  /* 0x0000001d08007986 */ /* 0x0001e2000c101506 */
[----:B-1----:R-:W-:-:S02]  /*4cd0*/  PRMT R5, R23, 0x7632, R5 ;  /* 0x0000763217057816 */ /* 0x002fc40000000005 */
[----:B--2---:R-:W-:-:S03]  /*4ce0*/  PRMT R7, R27, 0x7632, R7 ;  /* 0x000076321b077816 */ /* 0x004fc60000000007 */
[----:B------:R0:W-:Y:S04]  /*4cf0*/  STG.E.U16 [R10.64], R5 ;  /* 0x000000050a007986 */ /* 0x0001e8000c101506 */
[----:B------:R0:W-:Y:S04]  /*4d00*/  STG.E.U16 [R12.64], R3 ;  /* 0x000000030c007986 */ /* 0x0001e8000c101506 */
[----:B------:R0:W-:Y:S04]  /*4d10*/  STG.E.U16 [R14.64], R7 ;  /* 0x000000070e007986 */ /* 0x0001e8000c101506 */
[----:B------:R0:W-:Y:S04]  /*4d20*/  STG.E.U16 [R16.64], R0 ;  /* 0x0000000010007986 */ /* 0x0001e8000c101506 */
[----:B------:R-:W-:Y:S06]  /*4d30*/  BAR.SYNC.DEFER_BLOCKING 0x0 ;  /* 0x0000000000007b1d */ /* 0x000fec0000010000 */
[----:B------:R0:W-:Y:S04]  /*4d40*/  STS.64 [R110], R18 ;  /* 0x000000126e007388 */ /* 0x0001e80000000a00 */
[----:B------:R-:W-:Y:S06]  /*4d50*/  BAR.SYNC.DEFER_BLOCKING 0x0 ;  /* 0x0000000000007b1d */ /* 0x000fec0000010000 */
[----:B------:R-:W-:Y:S05]  /*4d60*/  @P0 EXIT ;  /* 0x000000000000094d */ /* 0x000fea0003800000 */
[----:B0-----:R-:W0:Y:S01]  /*4d70*/  LDS R111, [R111] ;  /* 0x000000006f6f7984 */ /* 0x001e220000000800 */
[----:B------:R-:W-:-:S02]  /*4d80*/  IMAD R58, R58, c[0x0][0x1cc], RZ ;  /* 0x000073003a3a7a24 */ /* 0x000fc400078e02ff */
[C---:B------:R-:W-:Y:S02]  /*4d90*/  IMAD.SHL.U32 R3, R59.reuse, 0x4, RZ ;  /* 0x000000043b037824 */ /* 0x040fe400078e00ff */
[----:B------:R-:W-:Y:S02]  /*4da0*/  IMAD.SHL.U32 R2, R58, 0x4, RZ ;  /* 0x000000043a027824 */ /* 0x000fe400078e00ff */
[----:B------:R-:W-:-:S03]  /*4db0*/  IMAD.HI R59, R59, 0x4, RZ ;  /* 0x000000043b3b7827 */ /* 0x000fc600078e02ff */
[----:B------:R-:W-:Y:S01]  /*4dc0*/  IADD3 R2, P0, P1, R3, c[0x0][0x180], R2 ;  /* 0x0000600003027a10 */ /* 0x000fe2000791e002 */
[----:B------:R-:W-:-:S05]  /*4dd0*/  IMAD.HI R58, R58, 0x4, RZ ;  /* 0x000000043a3a7827 */ /* 0x000fca00078e02ff */
[----:B------:R-:W-:-:S05]  /*4de0*/  IADD3.X R3, R59, c[0x0][0x184], R58, P0, P1 ;  /* 0x000061003b037a10 */ /* 0x000fca00007e243a */
[----:B0-----:R-:W-:Y:S01]  /*4df0*/  STG.E [R2.64], R111 ;  /* 0x0000006f02007986 */ /* 0x001fe2000c101906 */
[----:B------:R-:W-:Y:S05]  /*4e00*/  EXIT ;  /* 0x000000000000794d */ /* 0x000fea0003800000 */
.L_x_2:
[----:B------:R-:W-:-:S00]  /*4e10*/  BRA `(.L_x_2) ;  /* 0xfffffff000007947 */ /* 0x000fc0000383ffff */
[----:B------:R-:W-:-:S00]  /*4e20*/  NOP ;  /* 0x0000000000007918 */ /* 0x000fc00000000000 */
        /* <DEDUP_REMOVED lines=13> */
.L_x_3:


//--------------------- .nv.global.init           --------------------------
	.section	.nv.global.init,"aw",@progbits
.nv.global.init:
	.type		_$_str,@object
	.size		_$_str,(.L_0 - _$_str)
_$_str:
        /*0000*/ 	.byte	0x5f, 0x5f, 0x43, 0x55, 0x44, 0x41, 0x5f, 0x46, 0x54, 0x5a, 0x00
.L_0:


//--------------------- .nv.shared.attn_fwd       --------------------------
	.section	.nv.shared.attn_fwd,"aw",@nobits
	.sectionflags	@""
	.align	16
